	.target	sm_90a

	.elftype	@"ET_EXEC"


//--------------------- .note.nv.tkinfo           --------------------------
	.section	.note.nv.tkinfo,"",@"SHT_NOTE"
	.sectionflags	@"SHF_NOTE_NV_TKINFO"
	.tkinfo
        /*0018*/ 	.word	0x00000002
        /*0030*/ 	.string	""
        /*0030*/ 	.string	"ptxas"
        /*0030*/ 	.string	"Cuda compilation tools, release 13.0, V13.0.88"
        /*0030*/ 	.string	"Build cuda_13.0.r13.0/compiler.36424714_0"
        /*0030*/ 	.string	"-arch sm_90a -m 64 "



//--------------------- .note.nv.cuinfo           --------------------------
	.section	.note.nv.cuinfo,"",@"SHT_NOTE"
	.sectionflags	@"SHF_NOTE_NV_CUINFO"
        /*0018*/ 	.short	0x0002
        /*001a*/ 	.short	0x005a
        /*001c*/ 	.short	0x0082
	.zero		2


//--------------------- .nv.info                  --------------------------
	.section	.nv.info,"",@"SHT_CUDA_INFO"
	.align	4


	//----- nvinfo : EIATTR_REGCOUNT
	.align		4
        /*0000*/ 	.byte	0x04, 0x2f
        /*0002*/ 	.short	(.L_15 - .L_14)
	.align		4
.L_14:
        /*0004*/ 	.word	index@(_ZN7cutlass13device_kernelINS_4gemm6kernel13GemmUniversalIN4cute5tupleIJiiiiEEENS1_10collective13CollectiveMmaINS1_34MainloopSm90TmaGmmaWarpSpecializedILi2ENS5_IJNS4_1CILi1EEESB_SB_EEENS1_35KernelTmaWarpSpecializedCooperativeEEENS5_IJNSA_ILi128EEENSA_ILi256EEESF_EEENS_6half_tENS5_IJlSB_lEEESI_SJ_NS4_8TiledMMAINS4_8MMA_AtomIJNS4_4SM904GMMA26MMA_64x256x16_F32F16F16_SSILNSN_5MajorE0ELSP_0ELNSN_7ScaleInE1ELSQ_1EEEEEENS4_6LayoutINS5_IJNSA_ILi2EEESB_SB_EEENS5_IJSB_NSA_ILi0EEESW_EEEEENS5_IJNS4_10UnderscoreESZ_SZ_EEEEENS4_13SM90_TMA_LOADENS4_14ComposedLayoutINS4_7SwizzleILi3ELi4ELi3EEENS4_18smem_ptr_flag_bitsILi16EEENST_INS5_IJNSA_ILi8EEENSA_ILi64EEEEEENS5_IJS19_SB_EEEEEEEvNS4_8identityES12_S1D_vS1E_EENS_8epilogue10collective6detail29Sm90TmaWarpSpecializedAdapterINS1H_15DefaultEpilogueISI_SJ_SJ_NS1G_6thread17LinearCombinationISI_Li1EffLNS1L_9ScaleType4KindE0ELNS_15FloatRoundStyleE2ESI_EENS1_15EpilogueDefaultEEEEEvvEEEEvNT_6ParamsE)
        /*0008*/ 	.word	0x000000a8


	//----- nvinfo : EIATTR_FRAME_SIZE
	.align		4
.L_15:
        /*000c*/ 	.byte	0x04, 0x11
        /*000e*/ 	.short	(.L_17 - .L_16)
	.align		4
.L_16:
        /*0010*/ 	.word	index@(_ZN7cutlass13device_kernelINS_4gemm6kernel13GemmUniversalIN4cute5tupleIJiiiiEEENS1_10collective13CollectiveMmaINS1_34MainloopSm90TmaGmmaWarpSpecializedILi2ENS5_IJNS4_1CILi1EEESB_SB_EEENS1_35KernelTmaWarpSpecializedCooperativeEEENS5_IJNSA_ILi128EEENSA_ILi256EEESF_EEENS_6half_tENS5_IJlSB_lEEESI_SJ_NS4_8TiledMMAINS4_8MMA_AtomIJNS4_4SM904GMMA26MMA_64x256x16_F32F16F16_SSILNSN_5MajorE0ELSP_0ELNSN_7ScaleInE1ELSQ_1EEEEEENS4_6LayoutINS5_IJNSA_ILi2EEESB_SB_EEENS5_IJSB_NSA_ILi0EEESW_EEEEENS5_IJNS4_10UnderscoreESZ_SZ_EEEEENS4_13SM90_TMA_LOADENS4_14ComposedLayoutINS4_7SwizzleILi3ELi4ELi3EEENS4_18smem_ptr_flag_bitsILi16EEENST_INS5_IJNSA_ILi8EEENSA_ILi64EEEEEENS5_IJS19_SB_EEEEEEEvNS4_8identityES12_S1D_vS1E_EENS_8epilogue10collective6detail29Sm90TmaWarpSpecializedAdapterINS1H_15DefaultEpilogueISI_SJ_SJ_NS1G_6thread17LinearCombinationISI_Li1EffLNS1L_9ScaleType4KindE0ELNS_15FloatRoundStyleE2ESI_EENS1_15EpilogueDefaultEEEEEvvEEEEvNT_6ParamsE)
        /*0014*/ 	.word	0x00000000


	//----- nvinfo : EIATTR_MIN_STACK_SIZE
	.align		4
.L_17:
        /*0018*/ 	.byte	0x04, 0x12
        /*001a*/ 	.short	(.L_19 - .L_18)
	.align		4
.L_18:
        /*001c*/ 	.word	index@(_ZN7cutlass13device_kernelINS_4gemm6kernel13GemmUniversalIN4cute5tupleIJiiiiEEENS1_10collective13CollectiveMmaINS1_34MainloopSm90TmaGmmaWarpSpecializedILi2ENS5_IJNS4_1CILi1EEESB_SB_EEENS1_35KernelTmaWarpSpecializedCooperativeEEENS5_IJNSA_ILi128EEENSA_ILi256EEESF_EEENS_6half_tENS5_IJlSB_lEEESI_SJ_NS4_8TiledMMAINS4_8MMA_AtomIJNS4_4SM904GMMA26MMA_64x256x16_F32F16F16_SSILNSN_5MajorE0ELSP_0ELNSN_7ScaleInE1ELSQ_1EEEEEENS4_6LayoutINS5_IJNSA_ILi2EEESB_SB_EEENS5_IJSB_NSA_ILi0EEESW_EEEEENS5_IJNS4_10UnderscoreESZ_SZ_EEEEENS4_13SM90_TMA_LOADENS4_14ComposedLayoutINS4_7SwizzleILi3ELi4ELi3EEENS4_18smem_ptr_flag_bitsILi16EEENST_INS5_IJNSA_ILi8EEENSA_ILi64EEEEEENS5_IJS19_SB_EEEEEEEvNS4_8identityES12_S1D_vS1E_EENS_8epilogue10collective6detail29Sm90TmaWarpSpecializedAdapterINS1H_15DefaultEpilogueISI_SJ_SJ_NS1G_6thread17LinearCombinationISI_Li1EffLNS1L_9ScaleType4KindE0ELNS_15FloatRoundStyleE2ESI_EENS1_15EpilogueDefaultEEEEEvvEEEEvNT_6ParamsE)
        /*0020*/ 	.word	0x00000000
.L_19:


//--------------------- .nv.compat                --------------------------
	.section	.nv.compat,"",@"SHT_CUDA_COMPAT_INFO"
	.align	4
        /*0000*/ 	.byte	0x02, 0x09, 0x01, 0x00, 0x02, 0x02, 0x04, 0x00, 0x02, 0x05, 0x05, 0x00, 0x03, 0x07, 0x01, 0x01
        /*0010*/ 	.byte	0x02, 0x03, 0x01, 0x00, 0x02, 0x06, 0x01, 0x00, 0x04, 0x0b, 0x08, 0x00, 0x00, 0x00, 0x00, 0x00
        /*0020*/ 	.byte	0x00, 0x00, 0x00, 0x00


//--------------------- .nv.info._ZN7cutlass13device_kernelINS_4gemm6kernel13GemmUniversalIN4cute5tupleIJiiiiEEENS1_10collective13CollectiveMmaINS1_34MainloopSm90TmaGmmaWarpSpecializedILi2ENS5_IJNS4_1CILi1EEESB_SB_EEENS1_35KernelTmaWarpSpecializedCooperativeEEENS5_IJNSA_ILi128EEENSA_ILi256EEESF_EEENS_6half_tENS5_IJlSB_lEEESI_SJ_NS4_8TiledMMAINS4_8MMA_AtomIJNS4_4SM904GMMA26MMA_64x256x16_F32F16F16_SSILNSN_5MajorE0ELSP_0ELNSN_7ScaleInE1ELSQ_1EEEEEENS4_6LayoutINS5_IJNSA_ILi2EEESB_SB_EEENS5_IJSB_NSA_ILi0EEESW_EEEEENS5_IJNS4_10UnderscoreESZ_SZ_EEEEENS4_13SM90_TMA_LOADENS4_14ComposedLayoutINS4_7SwizzleILi3ELi4ELi3EEENS4_18smem_ptr_flag_bitsILi16EEENST_INS5_IJNSA_ILi8EEENSA_ILi64EEEEEENS5_IJS19_SB_EEEEEEEvNS4_8identityES12_S1D_vS1E_EENS_8epilogue10collective6detail29Sm90TmaWarpSpecializedAdapterINS1H_15DefaultEpilogueISI_SJ_SJ_NS1G_6thread17LinearCombinationISI_Li1EffLNS1L_9ScaleType4KindE0ELNS_15FloatRoundStyleE2ESI_EENS1_15EpilogueDefaultEEEEEvvEEEEvNT_6ParamsE --------------------------
	.section	.nv.info._ZN7cutlass13device_kernelINS_4gemm6kernel13GemmUniversalIN4cute5tupleIJiiiiEEENS1_10collective13CollectiveMmaINS1_34MainloopSm90TmaGmmaWarpSpecializedILi2ENS5_IJNS4_1CILi1EEESB_SB_EEENS1_35KernelTmaWarpSpecializedCooperativeEEENS5_IJNSA_ILi128EEENSA_ILi256EEESF_EEENS_6half_tENS5_IJlSB_lEEESI_SJ_NS4_8TiledMMAINS4_8MMA_AtomIJNS4_4SM904GMMA26MMA_64x256x16_F32F16F16_SSILNSN_5MajorE0ELSP_0ELNSN_7ScaleInE1ELSQ_1EEEEEENS4_6LayoutINS5_IJNSA_ILi2EEESB_SB_EEENS5_IJSB_NSA_ILi0EEESW_EEEEENS5_IJNS4_10UnderscoreESZ_SZ_EEEEENS4_13SM90_TMA_LOADENS4_14ComposedLayoutINS4_7SwizzleILi3ELi4ELi3EEENS4_18smem_ptr_flag_bitsILi16EEENST_INS5_IJNSA_ILi8EEENSA_ILi64EEEEEENS5_IJS19_SB_EEEEEEEvNS4_8identityES12_S1D_vS1E_EENS_8epilogue10collective6detail29Sm90TmaWarpSpecializedAdapterINS1H_15DefaultEpilogueISI_SJ_SJ_NS1G_6thread17LinearCombinationISI_Li1EffLNS1L_9ScaleType4KindE0ELNS_15FloatRoundStyleE2ESI_EENS1_15EpilogueDefaultEEEEEvvEEEEvNT_6ParamsE,"",@"SHT_CUDA_INFO"
	.sectionflags	@""
	.align	4


	//----- nvinfo : EIATTR_CUDA_API_VERSION
	.align		4
        /*0000*/ 	.byte	0x04, 0x37
        /*0002*/ 	.short	(.L_21 - .L_20)
.L_20:
        /*0004*/ 	.word	0x00000082


	//----- nvinfo : EIATTR_KPARAM_INFO
	.align		4
.L_21:
        /*0008*/ 	.byte	0x04, 0x17
        /*000a*/ 	.short	(.L_23 - .L_22)
.L_22:
        /*000c*/ 	.word	0x00000000
        /*0010*/ 	.short	0x0000
        /*0012*/ 	.short	0x0070
        /*0014*/ 	.byte	0x00, 0xf0, 0x01, 0x10


	//----- nvinfo : EIATTR_SPARSE_MMA_MASK
	.align		4
.L_23:
        /*0018*/ 	.byte	0x03, 0x50
        /*001a*/ 	.short	0x0000


	//----- nvinfo : EIATTR_MAXREG_COUNT
	.align		4
        /*001c*/ 	.byte	0x03, 0x1b
        /*001e*/ 	.short	0x00a8


	//----- nvinfo : EIATTR_NUM_BARRIERS
	.align		4
        /*0020*/ 	.byte	0x02, 0x4c
        /*0022*/ 	.byte	0x01
	.zero		1


	//----- nvinfo : EIATTR_EXTERNS
	.align		4
        /*0024*/ 	.byte	0x04, 0x0f
        /*0026*/ 	.short	(.L_25 - .L_24)


	//   ....[0]....
	.align		4
.L_24:
        /*0028*/ 	.word	index@(__assertfail)


	//----- nvinfo : EIATTR_MERCURY_ISA_VERSION
	.align		4
.L_25:
        /*002c*/ 	.byte	0x03, 0x5f
        /*002e*/ 	.short	0x0101


	//----- nvinfo : EIATTR_INT_WARP_WIDE_INSTR_OFFSETS
	.align		4
        /*0030*/ 	.byte	0x04, 0x31
        /*0032*/ 	.short	(.L_27 - .L_26)


	//   ....[0]....
.L_26:
        /*0034*/ 	.word	0x00000370


	//   ....[1]....
        /*0038*/ 	.word	0x000003a0


	//   ....[2]....
        /*003c*/ 	.word	0x00000480


	//----- nvinfo : EIATTR_COOP_GROUP_MASK_REGIDS
	.align		4
.L_27:
        /*0040*/ 	.byte	0x04, 0x29
        /*0042*/ 	.short	(.L_29 - .L_28)


	//   ....[0]....
.L_28:
        /*0044*/ 	.word	0xffffffff


	//   ....[1]....
        /*0048*/ 	.word	0xffffffff


	//   ....[2]....
        /*004c*/ 	.word	0xffffffff


	//   ....[3]....
        /*0050*/ 	.word	0xffffffff


	//   ....[4]....
        /*0054*/ 	.word	0xffffffff


	//----- nvinfo : EIATTR_COOP_GROUP_INSTR_OFFSETS
	.align		4
.L_29:
        /*0058*/ 	.byte	0x04, 0x28
        /*005a*/ 	.short	(.L_31 - .L_30)


	//   ....[0]....
.L_30:
        /*005c*/ 	.word	0x00000060


	//   ....[1]....
        /*0060*/ 	.word	0x00000070


	//   ....[2]....
        /*0064*/ 	.word	0x00000130


	//   ....[3]....
        /*0068*/ 	.word	0x00000280


	//   ....[4]....
        /*006c*/ 	.word	0x00000f30


	//----- nvinfo : EIATTR_REG_RECONFIG
	.align		4
.L_31:
        /*0070*/ 	.byte	0x01, 0x54
	.zero		2


	//----- nvinfo : EIATTR_SYSCALL_OFFSETS
	.align		4
        /*0074*/ 	.byte	0x04, 0x46
        /*0076*/ 	.short	(.L_33 - .L_32)


	//   ....[0]....
.L_32:
        /*0078*/ 	.word	0x000010f0


	//----- nvinfo : EIATTR_MBARRIER_INSTR_OFFSETS
	.align		4
.L_33:
        /*007c*/ 	.byte	0x04, 0x39
        /*007e*/ 	.short	(.L_35 - .L_34)


	//   ....[0]....
.L_34:
        /*0080*/ 	.word	0x00000230
        /*0084*/ 	.word	0x000000ff
        /*0088*/ 	.word	0x00000000
        /*008c*/ 	.short	0x0100
        /*008e*/ 	.byte	0x08
	.zero		1


	//   ....[1]....
        /*0090*/ 	.word	0x00000240
        /*0094*/ 	.word	0x000000ff
        /*0098*/ 	.word	0x00000010
        /*009c*/ 	.short	0x0100
        /*009e*/ 	.byte	0x08
	.zero		1


	//   ....[2]....
        /*00a0*/ 	.word	0x00000250
        /*00a4*/ 	.word	0x000000ff
        /*00a8*/ 	.word	0x00000008
        /*00ac*/ 	.short	0x0100
        /*00ae*/ 	.byte	0x08
	.zero		1


	//   ....[3]....
        /*00b0*/ 	.word	0x00000260
        /*00b4*/ 	.word	0x000000ff
        /*00b8*/ 	.word	0x00000018
        /*00bc*/ 	.short	0x0100
        /*00be*/ 	.byte	0x08
	.zero		1


	//   ....[4]....
        /*00c0*/ 	.word	0x000004f0
        /*00c4*/ 	.word	0x000000ff
        /*00c8*/ 	.word	0x00000030
        /*00cc*/ 	.short	0x0100
        /*00ce*/ 	.byte	0x06
	.zero		1


	//   ....[5]....
        /*00d0*/ 	.word	0x00000550
        /*00d4*/ 	.word	0x000000ff
        /*00d8*/ 	.word	0x00000038
        /*00dc*/ 	.short	0x0100
        /*00de*/ 	.byte	0x06
	.zero		1


	//   ....[6]....
        /*00e0*/ 	.word	0x00001170
        /*00e4*/ 	.word	0x00000003
        /*00e8*/ 	.word	0x00000000
        /*00ec*/ 	.short	0x010a
        /*00ee*/ 	.byte	0x3f
	.zero		1


	//   ....[7]....
        /*00f0*/ 	.word	0x000011b0
        /*00f4*/ 	.word	0x00000003
        /*00f8*/ 	.word	0x00000000
        /*00fc*/ 	.short	0x010a
        /*00fe*/ 	.byte	0x3f
	.zero		1


	//   ....[8]....
        /*0100*/ 	.word	0x00001780
        /*0104*/ 	.word	0x000000ff
        /*0108*/ 	.word	0x00000000
        /*010c*/ 	.short	0x010a
        /*010e*/ 	.byte	0x09
	.zero		1


	//   ....[9]....
        /*0110*/ 	.word	0x000017c0
        /*0114*/ 	.word	0x000000ff
        /*0118*/ 	.word	0x00000000
        /*011c*/ 	.short	0x010a
        /*011e*/ 	.byte	0x09
	.zero		1


	//   ....[10]....
        /*0120*/ 	.word	0x00001c50
        /*0124*/ 	.word	0x000000ff
        /*0128*/ 	.word	0x00000000
        /*012c*/ 	.short	0x0101
        /*012e*/ 	.byte	0x08
	.zero		1


	//   ....[11]....
        /*0130*/ 	.word	0x00001e30
        /*0134*/ 	.word	0x000000ff
        /*0138*/ 	.word	0x00000000
        /*013c*/ 	.short	0x0101
        /*013e*/ 	.byte	0x04
	.zero		1


	//   ....[12]....
        /*0140*/ 	.word	0x0000acb0
        /*0144*/ 	.word	0x0000000c
        /*0148*/ 	.word	0x00000010
        /*014c*/ 	.short	0x010a
        /*014e*/ 	.byte	0x3f
	.zero		1


	//   ....[13]....
        /*0150*/ 	.word	0x0000b130
        /*0154*/ 	.word	0x00000005
        /*0158*/ 	.word	0x00000038
        /*015c*/ 	.short	0x0101
        /*015e*/ 	.byte	0x3f
	.zero		1


	//   ....[14]....
        /*0160*/ 	.word	0x0000b830
        /*0164*/ 	.word	0x00000007
        /*0168*/ 	.word	0x00000000
        /*016c*/ 	.short	0x010a
        /*016e*/ 	.byte	0x3f
	.zero		1


	//   ....[15]....
        /*0170*/ 	.word	0x0000b8b0
        /*0174*/ 	.word	0x00000005
        /*0178*/ 	.word	0x00000000
        /*017c*/ 	.short	0x010a
        /*017e*/ 	.byte	0x3f
	.zero		1


	//   ....[16]....
        /*0180*/ 	.word	0x0000b910
        /*0184*/ 	.word	0x00000003
        /*0188*/ 	.word	0x00000000
        /*018c*/ 	.short	0x010a
        /*018e*/ 	.byte	0x3f
	.zero		1


	//   ....[17]....
        /*0190*/ 	.word	0x0000b970
        /*0194*/ 	.word	0x00000004
        /*0198*/ 	.word	0x00000000
        /*019c*/ 	.short	0x010a
        /*019e*/ 	.byte	0x3f
	.zero		1


	//   ....[18]....
        /*01a0*/ 	.word	0x0000ba40
        /*01a4*/ 	.word	0x0000000c
        /*01a8*/ 	.word	0x00000010
        /*01ac*/ 	.short	0x010a
        /*01ae*/ 	.byte	0x3f
	.zero		1


	//   ....[19]....
        /*01b0*/ 	.word	0x0000bb10
        /*01b4*/ 	.word	0x00000007
        /*01b8*/ 	.word	0x00000000
        /*01bc*/ 	.short	0x010a
        /*01be*/ 	.byte	0x3f
	.zero		1


	//----- nvinfo : EIATTR_NUM_MBARRIERS
	.align		4
.L_35:
        /*01c0*/ 	.byte	0x03, 0x38
        /*01c2*/ 	.short	0x0006


	//----- nvinfo : EIATTR_EXIT_INSTR_OFFSETS
	.align		4
        /*01c4*/ 	.byte	0x04, 0x1c
        /*01c6*/ 	.short	(.L_37 - .L_36)


	//   ....[0]....
.L_36:
        /*01c8*/ 	.word	0x000005a0


	//   ....[1]....
        /*01cc*/ 	.word	0x00000e60


	//   ....[2]....
        /*01d0*/ 	.word	0x0000a320


	//   ....[3]....
        /*01d4*/ 	.word	0x0000a950


	//   ....[4]....
        /*01d8*/ 	.word	0x0000b900


	//----- nvinfo : EIATTR_MAX_THREADS
	.align		4
.L_37:
        /*01dc*/ 	.byte	0x04, 0x05
        /*01de*/ 	.short	(.L_39 - .L_38)
.L_38:
        /*01e0*/ 	.word	0x00000180
        /*01e4*/ 	.word	0x00000001
        /*01e8*/ 	.word	0x00000001


	//----- nvinfo : EIATTR_CRS_STACK_SIZE
	.align		4
.L_39:
        /*01ec*/ 	.byte	0x04, 0x1e
        /*01ee*/ 	.short	(.L_41 - .L_40)
.L_40:
        /*01f0*/ 	.word	0x00000000


	//----- nvinfo : EIATTR_CBANK_PARAM_SIZE
	.align		4
.L_41:
        /*01f4*/ 	.byte	0x03, 0x19
        /*01f6*/ 	.short	0x0470


	//----- nvinfo : EIATTR_PARAM_CBANK
	.align		4
        /*01f8*/ 	.byte	0x04, 0x0a
        /*01fa*/ 	.short	(.L_43 - .L_42)
	.align		4
.L_42:
        /*01fc*/ 	.word	index@(.nv.constant0._ZN7cutlass13device_kernelINS_4gemm6kernel13GemmUniversalIN4cute5tupleIJiiiiEEENS1_10collective13CollectiveMmaINS1_34MainloopSm90TmaGmmaWarpSpecializedILi2ENS5_IJNS4_1CILi1EEESB_SB_EEENS1_35KernelTmaWarpSpecializedCooperativeEEENS5_IJNSA_ILi128EEENSA_ILi256EEESF_EEENS_6half_tENS5_IJlSB_lEEESI_SJ_NS4_8TiledMMAINS4_8MMA_AtomIJNS4_4SM904GMMA26MMA_64x256x16_F32F16F16_SSILNSN_5MajorE0ELSP_0ELNSN_7ScaleInE1ELSQ_1EEEEEENS4_6LayoutINS5_IJNSA_ILi2EEESB_SB_EEENS5_IJSB_NSA_ILi0EEESW_EEEEENS5_IJNS4_10UnderscoreESZ_SZ_EEEEENS4_13SM90_TMA_LOADENS4_14ComposedLayoutINS4_7SwizzleILi3ELi4ELi3EEENS4_18smem_ptr_flag_bitsILi16EEENST_INS5_IJNSA_ILi8EEENSA_ILi64EEEEEENS5_IJS19_SB_EEEEEEEvNS4_8identityES12_S1D_vS1E_EENS_8epilogue10collective6detail29Sm90TmaWarpSpecializedAdapterINS1H_15DefaultEpilogueISI_SJ_SJ_NS1G_6thread17LinearCombinationISI_Li1EffLNS1L_9ScaleType4KindE0ELNS_15FloatRoundStyleE2ESI_EENS1_15EpilogueDefaultEEEEEvvEEEEvNT_6ParamsE)
        /*0200*/ 	.short	0x0210
        /*0202*/ 	.short	0x0470


	//----- nvinfo : EIATTR_SW_WAR
	.align		4
.L_43:
        /*0204*/ 	.byte	0x04, 0x36
        /*0206*/ 	.short	(.L_45 - .L_44)
.L_44:
        /*0208*/ 	.word	0x00000008
.L_45:


//--------------------- .nv.callgraph             --------------------------
	.section	.nv.callgraph,"",@"SHT_CUDA_CALLGRAPH"
	.align	4
	.sectionentsize	8
	.align		4
        /*0000*/ 	.word	0x00000000
	.align		4
        /*0004*/ 	.word	0xffffffff
	.align		4
        /*0008*/ 	.word	index@(_ZN7cutlass13device_kernelINS_4gemm6kernel13GemmUniversalIN4cute5tupleIJiiiiEEENS1_10collective13CollectiveMmaINS1_34MainloopSm90TmaGmmaWarpSpecializedILi2ENS5_IJNS4_1CILi1EEESB_SB_EEENS1_35KernelTmaWarpSpecializedCooperativeEEENS5_IJNSA_ILi128EEENSA_ILi256EEESF_EEENS_6half_tENS5_IJlSB_lEEESI_SJ_NS4_8TiledMMAINS4_8MMA_AtomIJNS4_4SM904GMMA26MMA_64x256x16_F32F16F16_SSILNSN_5MajorE0ELSP_0ELNSN_7ScaleInE1ELSQ_1EEEEEENS4_6LayoutINS5_IJNSA_ILi2EEESB_SB_EEENS5_IJSB_NSA_ILi0EEESW_EEEEENS5_IJNS4_10UnderscoreESZ_SZ_EEEEENS4_13SM90_TMA_LOADENS4_14ComposedLayoutINS4_7SwizzleILi3ELi4ELi3EEENS4_18smem_ptr_flag_bitsILi16EEENST_INS5_IJNSA_ILi8EEENSA_ILi64EEEEEENS5_IJS19_SB_EEEEEEEvNS4_8identityES12_S1D_vS1E_EENS_8epilogue10collective6detail29Sm90TmaWarpSpecializedAdapterINS1H_15DefaultEpilogueISI_SJ_SJ_NS1G_6thread17LinearCombinationISI_Li1EffLNS1L_9ScaleType4KindE0ELNS_15FloatRoundStyleE2ESI_EENS1_15EpilogueDefaultEEEEEvvEEEEvNT_6ParamsE)
	.align		4
        /*000c*/ 	.word	index@(__assertfail)
	.align		4
        /*0010*/ 	.word	0x00000000
	.align		4
        /*0014*/ 	.word	0xfffffffe
	.align		4
        /*0018*/ 	.word	0x00000000
	.align		4
        /*001c*/ 	.word	0xfffffffd
	.align		4
        /*0020*/ 	.word	0x00000000
	.align		4
        /*0024*/ 	.word	0xfffffffc


//--------------------- .nv.constant4             --------------------------
	.section	.nv.constant4,"a",@progbits
	.align	8
	.align		8
.nv.constant4:
        /*0000*/ 	.dword	__assertfail
	.align		8
        /*0008*/ 	.dword	__unnamed_1
	.align		8
        /*0010*/ 	.dword	_ZN39_INTERNAL_11c923b1_4_k_cu_2efe5cb5_27064cuda3std3__45__cpo5beginE
	.align		8
        /*0018*/ 	.dword	_ZN39_INTERNAL_11c923b1_4_k_cu_2efe5cb5_27064cuda3std3__45__cpo3endE
	.align		8
        /*0020*/ 	.dword	_ZN39_INTERNAL_11c923b1_4_k_cu_2efe5cb5_27064cuda3std3__45__cpo6cbeginE
	.align		8
        /*0028*/ 	.dword	_ZN39_INTERNAL_11c923b1_4_k_cu_2efe5cb5_27064cuda3std3__45__cpo4cendE
	.align		8
        /*0030*/ 	.dword	_ZN39_INTERNAL_11c923b1_4_k_cu_2efe5cb5_27064cuda3std3__441_GLOBAL__N__11c923b1_4_k_cu_2efe5cb5_27066ignoreE
	.align		8
        /*0038*/ 	.dword	_ZN39_INTERNAL_11c923b1_4_k_cu_2efe5cb5_27064cuda3std3__419piecewise_constructE
	.align		8
        /*0040*/ 	.dword	_ZN39_INTERNAL_11c923b1_4_k_cu_2efe5cb5_27064cuda3std3__48in_placeE
	.align		8
        /*0048*/ 	.dword	_ZN39_INTERNAL_11c923b1_4_k_cu_2efe5cb5_27064cuda3std6ranges3__45__cpo4swapE
	.align		8
        /*0050*/ 	.dword	_ZN39_INTERNAL_11c923b1_4_k_cu_2efe5cb5_27064cuda3std6ranges3__45__cpo9iter_moveE
	.align		8
        /*0058*/ 	.dword	_ZN39_INTERNAL_11c923b1_4_k_cu_2efe5cb5_27064cute7productE
	.align		8
        /*0060*/ 	.dword	_ZN39_INTERNAL_11c923b1_4_k_cu_2efe5cb5_27064cute1_E
	.align		8
        /*0068*/ 	.dword	$str$22
	.align		8
        /*0070*/ 	.dword	$str$23


//--------------------- .text._ZN7cutlass13device_kernelINS_4gemm6kernel13GemmUniversalIN4cute5tupleIJiiiiEEENS1_10collective13CollectiveMmaINS1_34MainloopSm90TmaGmmaWarpSpecializedILi2ENS5_IJNS4_1CILi1EEESB_SB_EEENS1_35KernelTmaWarpSpecializedCooperativeEEENS5_IJNSA_ILi128EEENSA_ILi256EEESF_EEENS_6half_tENS5_IJlSB_lEEESI_SJ_NS4_8TiledMMAINS4_8MMA_AtomIJNS4_4SM904GMMA26MMA_64x256x16_F32F16F16_SSILNSN_5MajorE0ELSP_0ELNSN_7ScaleInE1ELSQ_1EEEEEENS4_6LayoutINS5_IJNSA_ILi2EEESB_SB_EEENS5_IJSB_NSA_ILi0EEESW_EEEEENS5_IJNS4_10UnderscoreESZ_SZ_EEEEENS4_13SM90_TMA_LOADENS4_14ComposedLayoutINS4_7SwizzleILi3ELi4ELi3EEENS4_18smem_ptr_flag_bitsILi16EEENST_INS5_IJNSA_ILi8EEENSA_ILi64EEEEEENS5_IJS19_SB_EEEEEEEvNS4_8identityES12_S1D_vS1E_EENS_8epilogue10collective6detail29Sm90TmaWarpSpecializedAdapterINS1H_15DefaultEpilogueISI_SJ_SJ_NS1G_6thread17LinearCombinationISI_Li1EffLNS1L_9ScaleType4KindE0ELNS_15FloatRoundStyleE2ESI_EENS1_15EpilogueDefaultEEEEEvvEEEEvNT_6ParamsE --------------------------
	.section	.text._ZN7cutlass13device_kernelINS_4gemm6kernel13GemmUniversalIN4cute5tupleIJiiiiEEENS1_10collective13CollectiveMmaINS1_34MainloopSm90TmaGmmaWarpSpecializedILi2ENS5_IJNS4_1CILi1EEESB_SB_EEENS1_35KernelTmaWarpSpecializedCooperativeEEENS5_IJNSA_ILi128EEENSA_ILi256EEESF_EEENS_6half_tENS5_IJlSB_lEEESI_SJ_NS4_8TiledMMAINS4_8MMA_AtomIJNS4_4SM904GMMA26MMA_64x256x16_F32F16F16_SSILNSN_5MajorE0ELSP_0ELNSN_7ScaleInE1ELSQ_1EEEEEENS4_6LayoutINS5_IJNSA_ILi2EEESB_SB_EEENS5_IJSB_NSA_ILi0EEESW_EEEEENS5_IJNS4_10UnderscoreESZ_SZ_EEEEENS4_13SM90_TMA_LOADENS4_14ComposedLayoutINS4_7SwizzleILi3ELi4ELi3EEENS4_18smem_ptr_flag_bitsILi16EEENST_INS5_IJNSA_ILi8EEENSA_ILi64EEEEEENS5_IJS19_SB_EEEEEEEvNS4_8identityES12_S1D_vS1E_EENS_8epilogue10collective6detail29Sm90TmaWarpSpecializedAdapterINS1H_15DefaultEpilogueISI_SJ_SJ_NS1G_6thread17LinearCombinationISI_Li1EffLNS1L_9ScaleType4KindE0ELNS_15FloatRoundStyleE2ESI_EENS1_15EpilogueDefaultEEEEEvvEEEEvNT_6ParamsE,"ax",@progbits
	.align	128
.text._ZN7cutlass13device_kernelINS_4gemm6kernel13GemmUniversalIN4cute5tupleIJiiiiEEENS1_10collective13CollectiveMmaINS1_34MainloopSm90TmaGmmaWarpSpecializedILi2ENS5_IJNS4_1CILi1EEESB_SB_EEENS1_35KernelTmaWarpSpecializedCooperativeEEENS5_IJNSA_ILi128EEENSA_ILi256EEESF_EEENS_6half_tENS5_IJlSB_lEEESI_SJ_NS4_8TiledMMAINS4_8MMA_AtomIJNS4_4SM904GMMA26MMA_64x256x16_F32F16F16_SSILNSN_5MajorE0ELSP_0ELNSN_7ScaleInE1ELSQ_1EEEEEENS4_6LayoutINS5_IJNSA_ILi2EEESB_SB_EEENS5_IJSB_NSA_ILi0EEESW_EEEEENS5_IJNS4_10UnderscoreESZ_SZ_EEEEENS4_13SM90_TMA_LOADENS4_14ComposedLayoutINS4_7SwizzleILi3ELi4ELi3EEENS4_18smem_ptr_flag_bitsILi16EEENST_INS5_IJNSA_ILi8EEENSA_ILi64EEEEEENS5_IJS19_SB_EEEEEEEvNS4_8identityES12_S1D_vS1E_EENS_8epilogue10collective6detail29Sm90TmaWarpSpecializedAdapterINS1H_15DefaultEpilogueISI_SJ_SJ_NS1G_6thread17LinearCombinationISI_Li1EffLNS1L_9ScaleType4KindE0ELNS_15FloatRoundStyleE2ESI_EENS1_15EpilogueDefaultEEEEEvvEEEEvNT_6ParamsE:
        .type           _ZN7cutlass13device_kernelINS_4gemm6kernel13GemmUniversalIN4cute5tupleIJiiiiEEENS1_10collective13CollectiveMmaINS1_34MainloopSm90TmaGmmaWarpSpecializedILi2ENS5_IJNS4_1CILi1EEESB_SB_EEENS1_35KernelTmaWarpSpecializedCooperativeEEENS5_IJNSA_ILi128EEENSA_ILi256EEESF_EEENS_6half_tENS5_IJlSB_lEEESI_SJ_NS4_8TiledMMAINS4_8MMA_AtomIJNS4_4SM904GMMA26MMA_64x256x16_F32F16F16_SSILNSN_5MajorE0ELSP_0ELNSN_7ScaleInE1ELSQ_1EEEEEENS4_6LayoutINS5_IJNSA_ILi2EEESB_SB_EEENS5_IJSB_NSA_ILi0EEESW_EEEEENS5_IJNS4_10UnderscoreESZ_SZ_EEEEENS4_13SM90_TMA_LOADENS4_14ComposedLayoutINS4_7SwizzleILi3ELi4ELi3EEENS4_18smem_ptr_flag_bitsILi16EEENST_INS5_IJNSA_ILi8EEENSA_ILi64EEEEEENS5_IJS19_SB_EEEEEEEvNS4_8identityES12_S1D_vS1E_EENS_8epilogue10collective6detail29Sm90TmaWarpSpecializedAdapterINS1H_15DefaultEpilogueISI_SJ_SJ_NS1G_6thread17LinearCombinationISI_Li1EffLNS1L_9ScaleType4KindE0ELNS_15FloatRoundStyleE2ESI_EENS1_15EpilogueDefaultEEEEEvvEEEEvNT_6ParamsE,@function
        .size           _ZN7cutlass13device_kernelINS_4gemm6kernel13GemmUniversalIN4cute5tupleIJiiiiEEENS1_10collective13CollectiveMmaINS1_34MainloopSm90TmaGmmaWarpSpecializedILi2ENS5_IJNS4_1CILi1EEESB_SB_EEENS1_35KernelTmaWarpSpecializedCooperativeEEENS5_IJNSA_ILi128EEENSA_ILi256EEESF_EEENS_6half_tENS5_IJlSB_lEEESI_SJ_NS4_8TiledMMAINS4_8MMA_AtomIJNS4_4SM904GMMA26MMA_64x256x16_F32F16F16_SSILNSN_5MajorE0ELSP_0ELNSN_7ScaleInE1ELSQ_1EEEEEENS4_6LayoutINS5_IJNSA_ILi2EEESB_SB_EEENS5_IJSB_NSA_ILi0EEESW_EEEEENS5_IJNS4_10UnderscoreESZ_SZ_EEEEENS4_13SM90_TMA_LOADENS4_14ComposedLayoutINS4_7SwizzleILi3ELi4ELi3EEENS4_18smem_ptr_flag_bitsILi16EEENST_INS5_IJNSA_ILi8EEENSA_ILi64EEEEEENS5_IJS19_SB_EEEEEEEvNS4_8identityES12_S1D_vS1E_EENS_8epilogue10collective6detail29Sm90TmaWarpSpecializedAdapterINS1H_15DefaultEpilogueISI_SJ_SJ_NS1G_6thread17LinearCombinationISI_Li1EffLNS1L_9ScaleType4KindE0ELNS_15FloatRoundStyleE2ESI_EENS1_15EpilogueDefaultEEEEEvvEEEEvNT_6ParamsE,(.L_x_318 - _ZN7cutlass13device_kernelINS_4gemm6kernel13GemmUniversalIN4cute5tupleIJiiiiEEENS1_10collective13CollectiveMmaINS1_34MainloopSm90TmaGmmaWarpSpecializedILi2ENS5_IJNS4_1CILi1EEESB_SB_EEENS1_35KernelTmaWarpSpecializedCooperativeEEENS5_IJNSA_ILi128EEENSA_ILi256EEESF_EEENS_6half_tENS5_IJlSB_lEEESI_SJ_NS4_8TiledMMAINS4_8MMA_AtomIJNS4_4SM904GMMA26MMA_64x256x16_F32F16F16_SSILNSN_5MajorE0ELSP_0ELNSN_7ScaleInE1ELSQ_1EEEEEENS4_6LayoutINS5_IJNSA_ILi2EEESB_SB_EEENS5_IJSB_NSA_ILi0EEESW_EEEEENS5_IJNS4_10UnderscoreESZ_SZ_EEEEENS4_13SM90_TMA_LOADENS4_14ComposedLayoutINS4_7SwizzleILi3ELi4ELi3EEENS4_18smem_ptr_flag_bitsILi16EEENST_INS5_IJNSA_ILi8EEENSA_ILi64EEEEEENS5_IJS19_SB_EEEEEEEvNS4_8identityES12_S1D_vS1E_EENS_8epilogue10collective6detail29Sm90TmaWarpSpecializedAdapterINS1H_15DefaultEpilogueISI_SJ_SJ_NS1G_6thread17LinearCombinationISI_Li1EffLNS1L_9ScaleType4KindE0ELNS_15FloatRoundStyleE2ESI_EENS1_15EpilogueDefaultEEEEEvvEEEEvNT_6ParamsE)
        .other          _ZN7cutlass13device_kernelINS_4gemm6kernel13GemmUniversalIN4cute5tupleIJiiiiEEENS1_10collective13CollectiveMmaINS1_34MainloopSm90TmaGmmaWarpSpecializedILi2ENS5_IJNS4_1CILi1EEESB_SB_EEENS1_35KernelTmaWarpSpecializedCooperativeEEENS5_IJNSA_ILi128EEENSA_ILi256EEESF_EEENS_6half_tENS5_IJlSB_lEEESI_SJ_NS4_8TiledMMAINS4_8MMA_AtomIJNS4_4SM904GMMA26MMA_64x256x16_F32F16F16_SSILNSN_5MajorE0ELSP_0ELNSN_7ScaleInE1ELSQ_1EEEEEENS4_6LayoutINS5_IJNSA_ILi2EEESB_SB_EEENS5_IJSB_NSA_ILi0EEESW_EEEEENS5_IJNS4_10UnderscoreESZ_SZ_EEEEENS4_13SM90_TMA_LOADENS4_14ComposedLayoutINS4_7SwizzleILi3ELi4ELi3EEENS4_18smem_ptr_flag_bitsILi16EEENST_INS5_IJNSA_ILi8EEENSA_ILi64EEEEEENS5_IJS19_SB_EEEEEEEvNS4_8identityES12_S1D_vS1E_EENS_8epilogue10collective6detail29Sm90TmaWarpSpecializedAdapterINS1H_15DefaultEpilogueISI_SJ_SJ_NS1G_6thread17LinearCombinationISI_Li1EffLNS1L_9ScaleType4KindE0ELNS_15FloatRoundStyleE2ESI_EENS1_15EpilogueDefaultEEEEEvvEEEEvNT_6ParamsE,@"STO_CUDA_ENTRY STV_DEFAULT"
_ZN7cutlass13device_kernelINS_4gemm6kernel13GemmUniversalIN4cute5tupleIJiiiiEEENS1_10collective13CollectiveMmaINS1_34MainloopSm90TmaGmmaWarpSpecializedILi2ENS5_IJNS4_1CILi1EEESB_SB_EEENS1_35KernelTmaWarpSpecializedCooperativeEEENS5_IJNSA_ILi128EEENSA_ILi256EEESF_EEENS_6half_tENS5_IJlSB_lEEESI_SJ_NS4_8TiledMMAINS4_8MMA_AtomIJNS4_4SM904GMMA26MMA_64x256x16_F32F16F16_SSILNSN_5MajorE0ELSP_0ELNSN_7ScaleInE1ELSQ_1EEEEEENS4_6LayoutINS5_IJNSA_ILi2EEESB_SB_EEENS5_IJSB_NSA_ILi0EEESW_EEEEENS5_IJNS4_10UnderscoreESZ_SZ_EEEEENS4_13SM90_TMA_LOADENS4_14ComposedLayoutINS4_7SwizzleILi3ELi4ELi3EEENS4_18smem_ptr_flag_bitsILi16EEENST_INS5_IJNSA_ILi8EEENSA_ILi64EEEEEENS5_IJS19_SB_EEEEEEEvNS4_8identityES12_S1D_vS1E_EENS_8epilogue10collective6detail29Sm90TmaWarpSpecializedAdapterINS1H_15DefaultEpilogueISI_SJ_SJ_NS1G_6thread17LinearCombinationISI_Li1EffLNS1L_9ScaleType4KindE0ELNS_15FloatRoundStyleE2ESI_EENS1_15EpilogueDefaultEEEEEvvEEEEvNT_6ParamsE:
[----:B------:R-:W0:Y:S01]  /*0000*/  LDC R1, c[0x0][0x28] ;  /* 0x00000a00ff017b82 */ /* 0x000e220000000800 */
[----:B------:R-:W1:Y:S01]  /*0010*/  S2R R18, SR_TID.X ;  /* 0x0000000000127919 */ /* 0x000e620000002100 */
[----:B------:R-:W-:Y:S01]  /*0020*/  ELECT P0, URZ, PT ;  /* 0x00000000003f782f */ /* 0x000fe20003800000 */
[----:B------:R-:W-:Y:S01]  /*0030*/  BSSY B0, `(.L_x_0) ;  /* 0x000000f000007945 */ /* 0x000fe20003800000 */
[--C-:B-1----:R-:W-:Y:S02]  /*0040*/  SHF.R.U32.HI R0, RZ, 0x5, R18.reuse ;  /* 0x00000005ff007819 */ /* 0x102fe40000011612 */
[----:B------:R-:W-:-:S03]  /*0050*/  SHF.R.U32.HI R22, RZ, 0x7, R18 ;  /* 0x00000007ff167819 */ /* 0x000fc60000011612 */
[----:B------:R-:W1:Y:S04]  /*0060*/  SHFL.IDX PT, R5, R0, RZ, 0x1f ;  /* 0x00001fff00057589 */ /* 0x000e6800000e0000 */
[----:B------:R2:W3:Y:S01]  /*0070*/  SHFL.IDX PT, R8, R22, RZ, 0x1f ;  /* 0x00001fff16087589 */ /* 0x0004e200000e0000 */
[----:B-1----:R-:W-:-:S13]  /*0080*/  ISETP.NE.OR P0, PT, R5, RZ, !P0 ;  /* 0x000000ff0500720c */ /* 0x002fda0004705670 */
[----:B0-23--:R-:W-:Y:S05]  /*0090*/  @P0 BRA `(.L_x_1) ;  /* 0x0000000000200947 */ /* 0x00dfea0003800000 */
[----:B------:R-:W-:Y:S02]  /*00a0*/  ULDC.64 UR4, c[0x0][0x198] ;  /* 0x0000660000047ab9 */ /* 0x000fe40000000a00 */
[----:B------:R-:W-:Y:S02]  /*00b0*/  UIADD3 UR6, UP0, UR4, 0xf0, URZ ;  /* 0x000000f004067890 */ /* 0x000fe4000ff1e03f */
[----:B------:R-:W-:Y:S02]  /*00c0*/  UIADD3 UR4, UP1, UR4, 0x1f0, URZ ;  /* 0x000001f004047890 */ /* 0x000fe4000ff3e03f */
[----:B------:R-:W-:Y:S02]  /*00d0*/  UIADD3.X UR7, URZ, UR5, URZ, UP0, !UPT ;  /* 0x000000053f077290 */ /* 0x000fe400087fe43f */
[----:B------:R-:W-:-:S07]  /*00e0*/  UIADD3.X UR5, URZ, UR5, URZ, UP1, !UPT ;  /* 0x000000053f057290 */ /* 0x000fce0008ffe43f */
[----:B------:R0:W-:Y:S02]  /*00f0*/  UTMACCTL.PF [UR6] ;  /* 0x00000000060079b9 */ /* 0x0001e40008040000 */
[----:B------:R0:W-:Y:S02]  /*0100*/  UTMACCTL.PF [UR4] ;  /* 0x00000000040079b9 */ /* 0x0001e40008040000 */
[----:B0-----:R-:W-:Y:S01]  /*0110*/  NOP ;  /* 0x0000000000007918 */ /* 0x001fe20000000000 */
.L_x_1:
[----:B------:R-:W-:Y:S05]  /*0120*/  BSYNC B0 ;  /* 0x0000000000007941 */ /* 0x000fea0003800000 */
.L_x_0:
[----:B------:R-:W0:Y:S02]  /*0130*/  SHFL.IDX PT, R2, R0, RZ, 0x1f ;  /* 0x00001fff00027589 */ /* 0x000e2400000e0000 */
[----:B0-----:R-:W-:-:S13]  /*0140*/  ISETP.NE.AND P0, PT, R2, RZ, PT ;  /* 0x000000ff0200720c */ /* 0x001fda0003f05270 */
[----:B------:R-:W-:Y:S05]  /*0150*/  @P0 BRA `(.L_x_2) ;  /* 0x0000000000480947 */ /* 0x000fea0003800000 */
[----:B------:R-:W0:Y:S01]  /*0160*/  S2UR UR8, SR_CgaCtaId ;  /* 0x00000000000879c3 */ /* 0x000e220000008800 */
[----:B------:R-:W-:Y:S01]  /*0170*/  UMOV UR4, 0x400 ;  /* 0x0000040000047882 */ /* 0x000fe20000000000 */
[----:B------:R-:W-:Y:S01]  /*0180*/  UMOV UR5, 0x1 ;  /* 0x0000000100057882 */ /* 0x000fe20000000000 */
[----:B------:R-:W-:Y:S01]  /*0190*/  UMOV UR6, 0x100 ;  /* 0x0000010000067882 */ /* 0x000fe20000000000 */
[----:B------:R-:W-:Y:S01]  /*01a0*/  ELECT P0, URZ, PT ;  /* 0x00000000003f782f */ /* 0x000fe20003800000 */
[----:B------:R-:W-:-:S04]  /*01b0*/  UIADD3 UR6, -UR6, 0x100000, URZ ;  /* 0x0010000006067890 */ /* 0x000fc8000fffe13f */
[----:B------:R-:W-:Y:S02]  /*01c0*/  USHF.L.U32 UR7, UR6, 0xb, URZ ;  /* 0x0000000b06077899 */ /* 0x000fe4000800063f */
[----:B------:R-:W-:Y:S02]  /*01d0*/  USHF.L.U32 UR6, UR6, 0x1, URZ ;  /* 0x0000000106067899 */ /* 0x000fe4000800063f */
[----:B0-----:R-:W-:Y:S02]  /*01e0*/  ULEA UR8, UR8, UR4, 0x18 ;  /* 0x0000000408087291 */ /* 0x001fe4000f8ec03f */
[----:B------:R-:W-:-:S04]  /*01f0*/  UIADD3 UR4, -UR5, 0x100000, URZ ;  /* 0x0010000005047890 */ /* 0x000fc8000fffe13f */
[----:B------:R-:W-:Y:S02]  /*0200*/  USHF.L.U32 UR5, UR4, 0xb, URZ ;  /* 0x0000000b04057899 */ /* 0x000fe4000800063f */
[----:B------:R-:W-:Y:S01]  /*0210*/  USHF.L.U32 UR4, UR4, 0x1, URZ ;  /* 0x0000000104047899 */ /* 0x000fe2000800063f */
[----:B------:R-:W0:Y:S11]  /*0220*/  FENCE.VIEW.ASYNC.S ;  /* 0x00000000000073c6 */ /* 0x000e360000000000 */
[----:B0-----:R0:W1:Y:S01]  /*0230*/  SYNCS.EXCH.64 URZ, [UR8], UR4 ;  /* 0x00000004083f75b2 */ /* 0x0010620008000100 */
[----:B------:R0:W2:Y:S01]  /*0240*/  SYNCS.EXCH.64 URZ, [UR8+0x10], UR6 ;  /* 0x00001006083f75b2 */ /* 0x0000a20008000100 */
[----:B------:R0:W3:Y:S01]  /*0250*/  SYNCS.EXCH.64 URZ, [UR8+0x8], UR4 ;  /* 0x00000804083f75b2 */ /* 0x0000e20008000100 */
[----:B------:R0:W4:Y:S01]  /*0260*/  SYNCS.EXCH.64 URZ, [UR8+0x18], UR6 ;  /* 0x00001806083f75b2 */ /* 0x0001220008000100 */
[----:B------:R-:W-:Y:S01]  /*0270*/  NOP ;  /* 0x0000000000007918 */ /* 0x000fe20000000000 */
.L_x_2:
[----:B------:R-:W5:Y:S01]  /*0280*/  SHFL.IDX PT, R0, R0, RZ, 0x1f ;  /* 0x00001fff00007589 */ /* 0x000f6200000e0000 */
[----:B------:R-:W-:Y:S01]  /*0290*/  ELECT P0, URZ, PT ;  /* 0x00000000003f782f */ /* 0x000fe20003800000 */
[----:B------:R-:W1:Y:S01]  /*02a0*/  LDC R2, c[0x0][0x65c] ;  /* 0x00019700ff027b82 */ /* 0x000e620000000800 */
[----:B------:R-:W-:Y:S01]  /*02b0*/  SHF.R.S32.HI R6, RZ, 0x1f, R5 ;  /* 0x0000001fff067819 */ /* 0x000fe20000011405 */
[----:B------:R-:W2:Y:S01]  /*02c0*/  S2R R3, SR_CTAID.Y ;  /* 0x0000000000037919 */ /* 0x000ea20000002600 */
[----:B0-----:R-:W-:Y:S01]  /*02d0*/  UMOV UR4, 0x20 ;  /* 0x0000002000047882 */ /* 0x001fe20000000000 */
[----:B------:R-:W-:Y:S01]  /*02e0*/  ISETP.NE.AND P2, PT, R8, RZ, PT ;  /* 0x000000ff0800720c */ /* 0x000fe20003f45270 */
[----:B------:R-:W-:Y:S01]  /*02f0*/  NOP ;  /* 0x0000000000007918 */ /* 0x000fe20000000000 */
[----:B------:R-:W0:Y:S01]  /*0300*/  S2R R4, SR_CTAID.X ;  /* 0x0000000000047919 */ /* 0x000e220000002500 */
[----:B------:R-:W-:Y:S01]  /*0310*/  LEA.HI R6, R6, R5, RZ, 0x2 ;  /* 0x0000000506067211 */ /* 0x000fe200078f10ff */
[----:B------:R-:W-:Y:S01]  /*0320*/  NOP ;  /* 0x0000000000007918 */ /* 0x000fe20000000000 */
[----:B-----5:R-:W-:-:S02]  /*0330*/  ISETP.NE.OR P0, PT, R0, RZ, !P0 ;  /* 0x000000ff0000720c */ /* 0x020fc40004705670 */
[----:B-1----:R-:W-:-:S04]  /*0340*/  ISETP.NE.AND P3, PT, R2, 0x1, PT ;  /* 0x000000010200780c */ /* 0x002fc80003f65270 */
[----:B------:R-:W-:Y:S02]  /*0350*/  P2R R0, PR, RZ, 0x8 ;  /* 0x00000008ff007803 */ /* 0x000fe40000000000 */
[----:B------:R-:W-:-:S05]  /*0360*/  LOP3.LUT R0, R6, 0xfffffffc, RZ, 0xc0, !PT ;  /* 0xfffffffc06007812 */ /* 0x000fca00078ec0ff */
[----:B------:R-:W-:Y:S01]  /*0370*/  VOTEU.ALL UP0, P0 ;  /* 0x00000000003f7886 */ /* 0x000fe20000000000 */
[----:B------:R-:W-:Y:S01]  /*0380*/  IMAD.IADD R0, R5, 0x1, -R0 ;  /* 0x0000000105007824 */ /* 0x000fe200078e0a00 */
[----:B------:R-:W0:Y:S01]  /*0390*/  @P3 LDC R17, c[0x0][0x10] ;  /* 0x00000400ff113b82 */ /* 0x000e220000000800 */
[----:B------:R-:W-:Y:S01]  /*03a0*/  VOTEU.ALL UP1, P0 ;  /* 0x00000000003f7886 */ /* 0x000fe20000020000 */
[----:B--2---:R-:W-:Y:S01]  /*03b0*/  @P3 IMAD.MOV.U32 R6, RZ, RZ, R3 ;  /* 0x000000ffff063224 */ /* 0x004fe200078e0003 */
[----:B------:R-:W-:Y:S01]  /*03c0*/  @!UP0 UMOV UR6, 0x400 ;  /* 0x0000040000068882 */ /* 0x000fe20000000000 */
[----:B------:R-:W-:-:S04]  /*03d0*/  @!UP0 UIADD3 UR4, -UR4, 0x100000, URZ ;  /* 0x0010000004048890 */ /* 0x000fc8000fffe13f */
[----:B------:R-:W-:Y:S02]  /*03e0*/  @!UP0 USHF.L.U32 UR5, UR4, 0xb, URZ ;  /* 0x0000000b04058899 */ /* 0x000fe4000800063f */
[----:B------:R-:W-:Y:S01]  /*03f0*/  @!UP0 USHF.L.U32 UR4, UR4, 0x1, URZ ;  /* 0x0000000104048899 */ /* 0x000fe2000800063f */
[----:B------:R-:W-:Y:S02]  /*0400*/  @P3 IMAD.MOV.U32 R7, RZ, RZ, RZ ;  /* 0x000000ffff073224 */ /* 0x000fe400078e00ff */
[----:B------:R-:W-:Y:S01]  /*0410*/  IMAD.MOV.U32 R5, RZ, RZ, RZ ;  /* 0x000000ffff057224 */ /* 0x000fe200078e00ff */
[----:B------:R-:W1:Y:S01]  /*0420*/  @!UP0 S2UR UR7, SR_CgaCtaId ;  /* 0x00000000000789c3 */ /* 0x000e620000008800 */
[----:B------:R-:W-:-:S07]  /*0430*/  @P3 IMAD.MOV.U32 R11, RZ, RZ, RZ ;  /* 0x000000ffff0b3224 */ /* 0x000fce00078e00ff */
[----:B------:R-:W2:Y:S01]  /*0440*/  @!P3 LDC R9, c[0x0][0xc] ;  /* 0x00000300ff09bb82 */ /* 0x000ea20000000800 */
[----:B0-----:R-:W-:-:S04]  /*0450*/  @P3 IMAD.WIDE.U32 R16, R4, R17, R6 ;  /* 0x0000001104103225 */ /* 0x001fc800078e0006 */
[----:B------:R-:W-:Y:S01]  /*0460*/  @P3 IMAD.IADD R17, R17, 0x1, R11 ;  /* 0x0000000111113824 */ /* 0x000fe200078e020b */
[----:B-1----:R-:W-:Y:S01]  /*0470*/  @!UP0 ULEA UR6, UR7, UR6, 0x18 ;  /* 0x0000000607068291 */ /* 0x002fe2000f8ec03f */
[----:B------:R-:W-:Y:S01]  /*0480*/  VOTEU.ALL UP0, P0 ;  /* 0x00000000003f7886 */ /* 0x000fe20000000000 */
[----:B------:R-:W-:-:S04]  /*0490*/  ISETP.NE.AND P0, PT, R0, 0x3, PT ;  /* 0x000000030000780c */ /* 0x000fc80003f05270 */
[----:B------:R-:W-:Y:S01]  /*04a0*/  ISETP.EQ.OR P0, PT, R0, RZ, !P0 ;  /* 0x000000ff0000720c */ /* 0x000fe20004702670 */
[----:B--2---:R-:W-:-:S03]  /*04b0*/  @!P3 IMAD.WIDE.U32 R6, R9, R3, R4 ;  /* 0x000000030906b225 */ /* 0x004fc600078e0004 */
[C---:B------:R-:W-:Y:S01]  /*04c0*/  ISETP.EQ.AND P0, PT, R8.reuse, RZ, P0 ;  /* 0x000000ff0800720c */ /* 0x040fe20000702270 */
[----:B------:R-:W-:Y:S01]  /*04d0*/  VIADD R8, R8, 0xffffffff ;  /* 0xffffffff08087836 */ /* 0x000fe20000000000 */
[----:B------:R-:W0:Y:S02]  /*04e0*/  FENCE.VIEW.ASYNC.S ;  /* 0x00000000000073c6 */ /* 0x000e240000000000 */
[----:B0-----:R0:W3:Y:S01]  /*04f0*/  @!UP0 SYNCS.EXCH.64 URZ, [UR6+0x30], UR4 ;  /* 0x00003004063f85b2 */ /* 0x0010e20008000100 */
[----:B------:R-:W-:Y:S01]  /*0500*/  @!P3 IMAD.MOV.U32 R16, RZ, RZ, R6 ;  /* 0x000000ffff10b224 */ /* 0x000fe200078e0006 */
[----:B------:R-:W-:Y:S01]  /*0510*/  SEL R19, RZ, 0x1, !P0 ;  /* 0x00000001ff137807 */ /* 0x000fe20004000000 */
[----:B------:R-:W-:Y:S01]  /*0520*/  @!P3 IMAD.MOV.U32 R17, RZ, RZ, R7 ;  /* 0x000000ffff11b224 */ /* 0x000fe200078e0007 */
[----:B------:R-:W-:-:S04]  /*0530*/  ISETP.GE.U32.AND P1, PT, R8, 0x2, PT ;  /* 0x000000020800780c */ /* 0x000fc80003f26070 */
[----:B------:R-:W-:Y:S01]  /*0540*/  SEL R19, R19, 0x2, P1 ;  /* 0x0000000213137807 */ /* 0x000fe20000800000 */
[----:B------:R0:W3:Y:S01]  /*0550*/  @!UP1 SYNCS.EXCH.64 URZ, [UR6+0x38], UR4 ;  /* 0x00003804063f95b2 */ /* 0x0000e20008000100 */
[----:B------:R-:W-:Y:S01]  /*0560*/  NOP ;  /* 0x0000000000007918 */ /* 0x000fe20000000000 */
[----:B---34-:R-:W-:Y:S06]  /*0570*/  BAR.SYNC.DEFER_BLOCKING 0x0 ;  /* 0x0000000000007b1d */ /* 0x018fec0000010000 */
[----:B------:R-:W-:Y:S05]  /*0580*/  @!P2 BRA `(.L_x_3) ;  /* 0x0000009c0068a947 */ /* 0x000fea0003800000 */
[----:B------:R-:W-:-:S13]  /*0590*/  ISETP.GT.U32.AND P0, PT, R8, 0x1, PT ;  /* 0x000000010800780c */ /* 0x000fda0003f04070 */
[----:B0-----:R-:W-:Y:S05]  /*05a0*/  @P0 EXIT ;  /* 0x000000000000094d */ /* 0x001fea0003800000 */
[----:B------:R-:W-:Y:S01]  /*05b0*/  ULDC.64 UR4, c[0x0][0x650] ;  /* 0x0001940000047ab9 */ /* 0x000fe20000000a00 */
[----:B------:R-:W-:Y:S01]  /*05c0*/  PRMT R0, RZ, 0x7610, R0 ;  /* 0x00007610ff007816 */ /* 0x000fe20000000000 */
[----:B------:R-:W-:Y:S01]  /*05d0*/  IMAD.MOV.U32 R153, RZ, RZ, -0x1 ;  /* 0xffffffffff997424 */ /* 0x000fe200078e00ff */
[----:B------:R-:W-:Y:S01]  /*05e0*/  ISETP.GE.U32.AND P0, PT, R16, UR4, PT ;  /* 0x0000000410007c0c */ /* 0x000fe2000bf06070 */
[----:B------:R-:W-:Y:S02]  /*05f0*/  IMAD.MOV.U32 R152, RZ, RZ, -0x1 ;  /* 0xffffffffff987424 */ /* 0x000fe400078e00ff */
[----:B------:R-:W-:Y:S01]  /*0600*/  IMAD.MOV.U32 R23, RZ, RZ, -0x1 ;  /* 0xffffffffff177424 */ /* 0x000fe200078e00ff */
[----:B------:R-:W-:-:S13]  /*0610*/  ISETP.GE.U32.AND.EX P0, PT, R17, UR5, PT, P0 ;  /* 0x0000000511007c0c */ /* 0x000fda000bf06100 */
[----:B------:R-:W-:Y:S05]  /*0620*/  @P0 BRA `(.L_x_4) ;  /* 0x0000000400540947 */ /* 0x000fea0003800000 */
[----:B------:R-:W0:Y:S01]  /*0630*/  LDC.64 R14, c[0x0][0x628] ;  /* 0x00018a00ff0e7b82 */ /* 0x000e220000000a00 */
[----:B------:R-:W-:Y:S02]  /*0640*/  IMAD.MOV.U32 R6, RZ, RZ, R16 ;  /* 0x000000ffff067224 */ /* 0x000fe400078e0010 */
[----:B------:R-:W-:-:S05]  /*0650*/  IMAD.MOV.U32 R7, RZ, RZ, R17 ;  /* 0x000000ffff077224 */ /* 0x000fca00078e0011 */
[----:B------:R-:W1:Y:S08]  /*0660*/  LDC R0, c[0x0][0x630] ;  /* 0x00018c00ff007b82 */ /* 0x000e700000000800 */
[----:B------:R-:W2:Y:S01]  /*0670*/  LDC.64 R20, c[0x0][0x620] ;  /* 0x00018800ff147b82 */ /* 0x000ea20000000a00 */
[----:B0-----:R-:W-:-:S04]  /*0680*/  ISETP.NE.U32.AND P0, PT, R14, RZ, PT ;  /* 0x000000ff0e00720c */ /* 0x001fc80003f05070 */
[----:B------:R-:W-:-:S13]  /*0690*/  ISETP.NE.AND.EX P0, PT, R15, RZ, PT, P0 ;  /* 0x000000ff0f00720c */ /* 0x000fda0003f05300 */
[----:B-12---:R-:W-:Y:S05]  /*06a0*/  @!P0 BRA `(.L_x_5) ;  /* 0x0000000000288947 */ /* 0x006fea0003800000 */
[----:B------:R-:W0:Y:S02]  /*06b0*/  LDC R11, c[0x0][0x634] ;  /* 0x00018d00ff0b7b82 */ /* 0x000e240000000800 */
[----:B0-----:R-:W-:-:S05]  /*06c0*/  IADD3 R11, P0, R16, R11, RZ ;  /* 0x0000000b100b7210 */ /* 0x001fca0007f1e0ff */
[----:B------:R-:W-:-:S04]  /*06d0*/  IMAD.X R13, RZ, RZ, R17, P0 ;  /* 0x000000ffff0d7224 */ /* 0x000fc800000e0611 */
[----:B------:R-:W-:-:S04]  /*06e0*/  IMAD.WIDE.U32 R6, R13, R14, RZ ;  /* 0x0000000e0d067225 */ /* 0x000fc800078e00ff */
[----:B------:R-:W-:-:S04]  /*06f0*/  IMAD.WIDE.U32 R8, P0, R11, R15, R6 ;  /* 0x0000000f0b087225 */ /* 0x000fc80007800006 */
[----:B------:R-:W-:-:S04]  /*0700*/  IMAD.WIDE.U32 R6, R11, R14, RZ ;  /* 0x0000000e0b067225 */ /* 0x000fc800078e00ff */
[----:B------:R-:W-:Y:S01]  /*0710*/  IMAD.X R11, RZ, RZ, RZ, P0 ;  /* 0x000000ffff0b7224 */ /* 0x000fe200000e06ff */
[----:B------:R-:W-:Y:S01]  /*0720*/  IADD3 RZ, P0, R7, R8, RZ ;  /* 0x0000000807ff7210 */ /* 0x000fe20007f1e0ff */
[----:B------:R-:W-:-:S04]  /*0730*/  IMAD.MOV.U32 R10, RZ, RZ, R9 ;  /* 0x000000ffff0a7224 */ /* 0x000fc800078e0009 */
[----:B------:R-:W-:-:S08]  /*0740*/  IMAD.WIDE.U32.X R6, R13, R15, R10, P0 ;  /* 0x0000000f0d067225 */ /* 0x000fd000000e040a */
.L_x_5:
[-CC-:B------:R-:W-:Y:S01]  /*0750*/  SHF.R.U64 R23, R6, R0.reuse, R7.reuse ;  /* 0x0000000006177219 */ /* 0x180fe20000001207 */
[----:B------:R-:W0:Y:S01]  /*0760*/  LDC R10, c[0x0][0x618] ;  /* 0x00018600ff0a7b82 */ /* 0x000e220000000800 */
[----:B------:R-:W-:Y:S01]  /*0770*/  SHF.R.U32.HI R5, RZ, R0, R7 ;  /* 0x00000000ff057219 */ /* 0x000fe20000011607 */
[----:B------:R-:W-:Y:S01]  /*0780*/  ULDC UR4, c[0x0][0x150] ;  /* 0x0000540000047ab9 */ /* 0x000fe20000000800 */
[----:B------:R-:W-:Y:S02]  /*0790*/  IADD3 R9, P0, RZ, -R23, RZ ;  /* 0x80000017ff097210 */ /* 0x000fe40007f1e0ff */
[----:B------:R-:W-:-:S03]  /*07a0*/  I2FP.F32.U32 R0, R4 ;  /* 0x0000000400007245 */ /* 0x000fc60000201000 */
[----:B------:R-:W1:Y:S01]  /*07b0*/  LDC.64 R28, c[0x0][0x640] ;  /* 0x00019000ff1c7b82 */ /* 0x000e620000000a00 */
[----:B------:R-:W-:Y:S02]  /*07c0*/  IMAD.X R11, RZ, RZ, ~R5, P0 ;  /* 0x000000ffff0b7224 */ /* 0x000fe400000e0e05 */
[----:B------:R-:W-:Y:S01]  /*07d0*/  FMUL R0, R0, UR4 ;  /* 0x0000000400007c20 */ /* 0x000fe20008400000 */
[----:B------:R-:W-:Y:S01]  /*07e0*/  IMAD.WIDE.U32 R6, R9, R20, R16 ;  /* 0x0000001409067225 */ /* 0x000fe200078e0010 */
[----:B------:R-:W-:-:S03]  /*07f0*/  ULDC UR4, c[0x0][0x154] ;  /* 0x0000550000047ab9 */ /* 0x000fc60000000800 */
[----:B------:R-:W-:Y:S01]  /*0800*/  IMAD R8, R11, R20, RZ ;  /* 0x000000140b087224 */ /* 0x000fe200078e02ff */
[----:B------:R-:W2:Y:S01]  /*0810*/  LDC R5, c[0x0][0x144] ;  /* 0x00005100ff057b82 */ /* 0x000ea20000000800 */
[----:B------:R-:W3:Y:S02]  /*0820*/  F2I.U32.TRUNC.NTZ R0, R0 ;  /* 0x0000000000007305 */ /* 0x000ee4000020f000 */
[----:B------:R-:W-:-:S04]  /*0830*/  IMAD R9, R9, R21, R8 ;  /* 0x0000001509097224 */ /* 0x000fc800078e0208 */
[----:B------:R-:W-:Y:S01]  /*0840*/  IMAD.IADD R7, R7, 0x1, R9 ;  /* 0x0000000107077824 */ /* 0x000fe200078e0209 */
[----:B------:R-:W4:Y:S01]  /*0850*/  LDC R12, c[0x0][0x608] ;  /* 0x00018200ff0c7b82 */ /* 0x000f220000000800 */
[----:B------:R-:W-:-:S03]  /*0860*/  IMAD.MOV.U32 R9, RZ, RZ, -0x1 ;  /* 0xffffffffff097424 */ /* 0x000fc600078e00ff */
[-CC-:B0-----:R-:W-:Y:S02]  /*0870*/  SHF.R.U64 R20, R6, R10.reuse, R7.reuse ;  /* 0x0000000a06147219 */ /* 0x181fe40000001207 */
[----:B------:R-:W-:Y:S02]  /*0880*/  I2FP.F32.U32 R6, R3 ;  /* 0x0000000300067245 */ /* 0x000fe40000201000 */
[----:B------:R-:W0:Y:S01]  /*0890*/  LDC R26, c[0x0][0x658] ;  /* 0x00019600ff1a7b82 */ /* 0x000e220000000800 */
[----:B-1----:R-:W-:Y:S01]  /*08a0*/  ISETP.NE.U32.AND P0, PT, R28, RZ, PT ;  /* 0x000000ff1c00720c */ /* 0x002fe20003f05070 */
[----:B---3--:R-:W-:Y:S01]  /*08b0*/  IMAD.MOV R8, RZ, RZ, -R0 ;  /* 0x000000ffff087224 */ /* 0x008fe200078e0a00 */
[----:B------:R-:W-:Y:S01]  /*08c0*/  SHF.R.U32.HI R7, RZ, R10, R7 ;  /* 0x0000000aff077219 */ /* 0x000fe20000011607 */
[----:B------:R-:W-:Y:S01]  /*08d0*/  FMUL R6, R6, UR4 ;  /* 0x0000000406067c20 */ /* 0x000fe20008400000 */
[----:B------:R-:W-:-:S03]  /*08e0*/  ISETP.NE.AND.EX P0, PT, R29, RZ, PT, P0 ;  /* 0x000000ff1d00720c */ /* 0x000fc60003f05300 */
[----:B------:R-:W1:Y:S01]  /*08f0*/  LDC R14, c[0x0][0x148] ;  /* 0x00005200ff0e7b82 */ /* 0x000e620000000800 */
[----:B--2---:R-:W-:-:S07]  /*0900*/  IMAD R0, R5, R8, R4 ;  /* 0x0000000805007224 */ /* 0x004fce00078e0204 */
[----:B------:R-:W2:Y:S01]  /*0910*/  LDC R24, c[0x0][0x600] ;  /* 0x00018000ff187b82 */ /* 0x000ea20000000800 */
[-CC-:B----4-:R-:W-:Y:S02]  /*0920*/  SHF.R.U64 R30, R20, R12.reuse, R7.reuse ;  /* 0x0000000c141e7219 */ /* 0x190fe40000001207 */
[----:B------:R-:W-:Y:S01]  /*0930*/  SHF.R.U32.HI R5, RZ, R12, R7 ;  /* 0x0000000cff057219 */ /* 0x000fe20000011607 */
[----:B------:R-:W-:Y:S01]  /*0940*/  IMAD.MOV.U32 R7, RZ, RZ, 0x1 ;  /* 0x00000001ff077424 */ /* 0x000fe200078e00ff */
[----:B------:R3:W4:Y:S03]  /*0950*/  F2I.U32.TRUNC.NTZ R12, R6 ;  /* 0x00000006000c7305 */ /* 0x000726000020f000 */
[----:B------:R-:W1:Y:S01]  /*0960*/  LDC R15, c[0x0][0x648] ;  /* 0x00019200ff0f7b82 */ /* 0x000e620000000800 */
[-C--:B0-----:R-:W-:Y:S02]  /*0970*/  SHF.L.U32 R4, R9, R26.reuse, RZ ;  /* 0x0000001a09047219 */ /* 0x081fe400000006ff */
[----:B------:R-:W-:-:S02]  /*0980*/  SHF.R.U64 R32, R30, R26, R5 ;  /* 0x0000001a1e207219 */ /* 0x000fc40000001205 */
[----:B------:R-:W-:Y:S02]  /*0990*/  LOP3.LUT R11, RZ, R4, RZ, 0x33, !PT ;  /* 0x00000004ff0b7212 */ /* 0x000fe400078e33ff */
[-C--:B------:R-:W-:Y:S01]  /*09a0*/  SHF.R.U32.HI R5, RZ, R26.reuse, R5 ;  /* 0x0000001aff057219 */ /* 0x080fe20000011605 */
[----:B------:R-:W0:Y:S01]  /*09b0*/  LDC R21, c[0x0][0x638] ;  /* 0x00018e00ff157b82 */ /* 0x000e220000000800 */
[----:B------:R-:W-:Y:S01]  /*09c0*/  SHF.L.U32 R10, R7, R26, RZ ;  /* 0x0000001a070a7219 */ /* 0x000fe200000006ff */
[----:B------:R-:W-:-:S06]  /*09d0*/  IMAD.MOV.U32 R4, RZ, RZ, R32 ;  /* 0x000000ffff047224 */ /* 0x000fcc00078e0020 */
[----:B------:R-:W0:Y:S01]  /*09e0*/  LDC R153, c[0x0][0x610] ;  /* 0x00018400ff997b82 */ /* 0x000e220000000800 */
[----:B---34-:R-:W-:Y:S05]  /*09f0*/  @!P0 BRA `(.L_x_6) ;  /* 0x0000000000288947 */ /* 0x018fea0003800000 */
[----:B------:R-:W3:Y:S02]  /*0a00*/  LDC R9, c[0x0][0x64c] ;  /* 0x00019300ff097b82 */ /* 0x000ee40000000800 */
[----:B---3--:R-:W-:-:S05]  /*0a10*/  IADD3 R9, P0, R32, R9, RZ ;  /* 0x0000000920097210 */ /* 0x008fca0007f1e0ff */
        /* <DEDUP_REMOVED lines=8> */
.L_x_6:
[----:B-1----:R-:W-:Y:S01]  /*0aa0*/  SHF.R.U64 R4, R4, R15, R5 ;  /* 0x0000000f04047219 */ /* 0x002fe20000001205 */
[----:B--2---:R-:W-:Y:S01]  /*0ab0*/  VIADD R5, R24, 0xffffffff ;  /* 0xffffffff18057836 */ /* 0x004fe20000000000 */
[----:B------:R-:W-:Y:S01]  /*0ac0*/  LOP3.LUT R11, R30, R11, RZ, 0xc0, !PT ;  /* 0x0000000b1e0b7212 */ /* 0x000fe200078ec0ff */
[----:B------:R-:W-:Y:S02]  /*0ad0*/  IMAD.MOV R12, RZ, RZ, -R12 ;  /* 0x000000ffff0c7224 */ /* 0x000fe400078e0a0c */
[----:B------:R-:W-:Y:S02]  /*0ae0*/  IMAD.MOV R6, RZ, RZ, -R4 ;  /* 0x000000ffff067224 */ /* 0x000fe400078e0a04 */
[----:B------:R-:W-:Y:S01]  /*0af0*/  IMAD R11, R10, R4, R11 ;  /* 0x000000040a0b7224 */ /* 0x000fe200078e020b */
[----:B------:R-:W-:Y:S01]  /*0b00*/  LOP3.LUT R4, R20, R5, RZ, 0xc0, !PT ;  /* 0x0000000514047212 */ /* 0x000fe200078ec0ff */
[----:B------:R-:W-:Y:S02]  /*0b10*/  @P3 IMAD R0, R14, R12, R3 ;  /* 0x0000000c0e003224 */ /* 0x000fe400078e0203 */
[----:B0-----:R-:W-:-:S02]  /*0b20*/  IMAD R3, R6, R21, R32 ;  /* 0x0000001506037224 */ /* 0x001fc400078e0220 */
[----:B------:R-:W-:Y:S02]  /*0b30*/  IMAD R153, R11, R153, R0 ;  /* 0x000000990b997224 */ /* 0x000fe400078e0200 */
[----:B------:R-:W-:Y:S02]  /*0b40*/  IMAD R4, R3, R24, R4 ;  /* 0x0000001803047224 */ /* 0x000fe400078e0204 */
[----:B------:R-:W-:-:S03]  /*0b50*/  IMAD.MOV.U32 R0, RZ, RZ, 0x1 ;  /* 0x00000001ff007424 */ /* 0x000fc600078e00ff */
[----:B------:R-:W-:Y:S02]  /*0b60*/  SEL R152, R4, R153, !P3 ;  /* 0x0000009904987207 */ /* 0x000fe40005800000 */
[----:B------:R-:W-:-:S07]  /*0b70*/  SEL R153, R153, R4, !P3 ;  /* 0x0000000499997207 */ /* 0x000fce0005800000 */
.L_x_4:
[----:B------:R-:W-:-:S08]  /*0b80*/  NOP ;  /* 0x0000000000007918 */ /* 0x000fd00000000000 */
[----:B------:R-:W0:Y:S02]  /*0b90*/  USETMAXREG.TRY_ALLOC.CTAPOOL UP0, 0xe8 ;  /* 0x000000e8000079c8 */ /* 0x000e240008000600 */
[----:B0-----:R-:W-:-:S13]  /*0ba0*/  PLOP3.LUT P0, PT, PT, PT, UP0, 0x80, 0x0 ;  /* 0x000000000000781c */ /* 0x001fda0003f0f008 */
[----:B------:R-:W-:Y:S05]  /*0bb0*/  @!P0 BRA `(.L_x_4) ;  /* 0xfffffffc00f08947 */ /* 0x000fea000383ffff */
[----:B------:R-:W-:Y:S01]  /*0bc0*/  ULDC.64 UR4, c[0x0][0x598] ;  /* 0x0001660000047ab9 */ /* 0x000fe20000000a00 */
[----:B------:R-:W-:Y:S01]  /*0bd0*/  ULDC.64 UR36, c[0x0][0x208] ;  /* 0x0000820000247ab9 */ /* 0x000fe20000000a00 */
[----:B------:R-:W-:-:S04]  /*0be0*/  ISETP.NE.U32.AND P0, PT, RZ, UR4, PT ;  /* 0x00000004ff007c0c */ /* 0x000fc8000bf05070 */
[----:B------:R-:W-:-:S13]  /*0bf0*/  ISETP.NE.AND.EX P0, PT, RZ, UR5, PT, P0 ;  /* 0x00000005ff007c0c */ /* 0x000fda000bf05300 */
[----:B------:R-:W-:Y:S05]  /*0c00*/  @!P0 BRA `(.L_x_7) ;  /* 0x00000000001c8947 */ /* 0x000fea0003800000 */
[----:B------:R-:W0:Y:S02]  /*0c10*/  LDC.64 R4, c[0x0][0x598] ;  /* 0x00016600ff047b82 */ /* 0x000e240000000a00 */
[----:B0-----:R-:W2:Y:S02]  /*0c20*/  LDG.E.64 R4, desc[UR36][R4.64] ;  /* 0x0000002404047981 */ /* 0x001ea4000c1e1b00 */
[----:B--2---:R-:W-:-:S04]  /*0c30*/  ISETP.NE.U32.AND P0, PT, R4, RZ, PT ;  /* 0x000000ff0400720c */ /* 0x004fc80003f05070 */
[----:B------:R-:W-:-:S13]  /*0c40*/  ISETP.NE.AND.EX P0, PT, R5, RZ, PT, P0 ;  /* 0x000000ff0500720c */ /* 0x000fda0003f05300 */
[----:B------:R-:W-:Y:S05]  /*0c50*/  @!P0 BRA `(.L_x_7) ;  /* 0x0000000000088947 */ /* 0x000fea0003800000 */
[----:B------:R0:W5:Y:S01]  /*0c60*/  LD.E R154, desc[UR36][R4.64] ;  /* 0x00000024049a7980 */ /* 0x000162000c101900 */
[----:B------:R-:W-:Y:S05]  /*0c70*/  BRA `(.L_x_8) ;  /* 0x0000000000247947 */ /* 0x000fea0003800000 */
.L_x_7:
[----:B------:R-:W-:Y:S02]  /*0c80*/  ULDC.64 UR4, c[0x0][0x588] ;  /* 0x0001620000047ab9 */ /* 0x000fe40000000a00 */
[----:B------:R-:W-:-:S04]  /*0c90*/  ISETP.NE.U32.AND P0, PT, RZ, UR4, PT ;  /* 0x00000004ff007c0c */ /* 0x000fc8000bf05070 */
[----:B------:R-:W-:-:S13]  /*0ca0*/  ISETP.NE.AND.EX P0, PT, RZ, UR5, PT, P0 ;  /* 0x00000005ff007c0c */ /* 0x000fda000bf05300 */
[----:B------:R-:W-:Y:S05]  /*0cb0*/  @!P0 BRA `(.L_x_9) ;  /* 0x00000000000c8947 */ /* 0x000fea0003800000 */
[----:B------:R-:W0:Y:S02]  /*0cc0*/  LDC.64 R154, c[0x0][0x588] ;  /* 0x00016200ff9a7b82 */ /* 0x000e240000000a00 */
[----:B0-----:R1:W5:Y:S01]  /*0cd0*/  LDG.E R154, desc[UR36][R154.64] ;  /* 0x000000249a9a7981 */ /* 0x001362000c1e1900 */
[----:B------:R-:W-:Y:S05]  /*0ce0*/  BRA `(.L_x_8) ;  /* 0x0000000000087947 */ /* 0x000fea0003800000 */
.L_x_9:
[----:B------:R-:W-:Y:S02]  /*0cf0*/  ULDC UR4, c[0x0][0x580] ;  /* 0x0001600000047ab9 */ /* 0x000fe40000000800 */
[----:B------:R-:W-:-:S07]  /*0d00*/  IMAD.U32 R154, RZ, RZ, UR4 ;  /* 0x00000004ff9a7e24 */ /* 0x000fce000f8e00ff */
.L_x_8:
[----:B------:R-:W-:Y:S02]  /*0d10*/  ULDC.64 UR4, c[0x0][0x5a0] ;  /* 0x0001680000047ab9 */ /* 0x000fe40000000a00 */
[----:B------:R-:W-:-:S04]  /*0d20*/  ISETP.NE.U32.AND P0, PT, RZ, UR4, PT ;  /* 0x00000004ff007c0c */ /* 0x000fc8000bf05070 */
[----:B------:R-:W-:-:S13]  /*0d30*/  ISETP.NE.AND.EX P0, PT, RZ, UR5, PT, P0 ;  /* 0x00000005ff007c0c */ /* 0x000fda000bf05300 */
[----:B------:R-:W-:Y:S05]  /*0d40*/  @!P0 BRA `(.L_x_10) ;  /* 0x00000000001c8947 */ /* 0x000fea0003800000 */
[----:B0-----:R-:W0:Y:S02]  /*0d50*/  LDC.64 R4, c[0x0][0x5a0] ;  /* 0x00016800ff047b82 */ /* 0x001e240000000a00 */
[----:B0-----:R-:W2:Y:S02]  /*0d60*/  LDG.E.64 R4, desc[UR36][R4.64] ;  /* 0x0000002404047981 */ /* 0x001ea4000c1e1b00 */
[----:B--2---:R-:W-:-:S04]  /*0d70*/  ISETP.NE.U32.AND P0, PT, R4, RZ, PT ;  /* 0x000000ff0400720c */ /* 0x004fc80003f05070 */
[----:B------:R-:W-:-:S13]  /*0d80*/  ISETP.NE.AND.EX P0, PT, R5, RZ, PT, P0 ;  /* 0x000000ff0500720c */ /* 0x000fda0003f05300 */
[----:B------:R-:W-:Y:S05]  /*0d90*/  @!P0 BRA `(.L_x_10) ;  /* 0x0000000000088947 */ /* 0x000fea0003800000 */
[----:B-1----:R0:W5:Y:S01]  /*0da0*/  LD.E R155, desc[UR36][R4.64] ;  /* 0x00000024049b7980 */ /* 0x002162000c101900 */
[----:B------:R-:W-:Y:S05]  /*0db0*/  BRA `(.L_x_11) ;  /* 0x0000000000247947 */ /* 0x000fea0003800000 */
.L_x_10:
[----:B------:R-:W-:Y:S02]  /*0dc0*/  ULDC.64 UR4, c[0x0][0x590] ;  /* 0x0001640000047ab9 */ /* 0x000fe40000000a00 */
[----:B------:R-:W-:-:S04]  /*0dd0*/  ISETP.NE.U32.AND P0, PT, RZ, UR4, PT ;  /* 0x00000004ff007c0c */ /* 0x000fc8000bf05070 */
[----:B------:R-:W-:-:S13]  /*0de0*/  ISETP.NE.AND.EX P0, PT, RZ, UR5, PT, P0 ;  /* 0x00000005ff007c0c */ /* 0x000fda000bf05300 */
[----:B------:R-:W-:Y:S05]  /*0df0*/  @!P0 BRA `(.L_x_12) ;  /* 0x00000000000c8947 */ /* 0x000fea0003800000 */
[----:B0-----:R-:W1:Y:S02]  /*0e00*/  LDC.64 R4, c[0x0][0x590] ;  /* 0x00016400ff047b82 */ /* 0x001e640000000a00 */
[----:B-1----:R1:W5:Y:S01]  /*0e10*/  LDG.E R155, desc[UR36][R4.64] ;  /* 0x00000024049b7981 */ /* 0x002362000c1e1900 */
[----:B------:R-:W-:Y:S05]  /*0e20*/  BRA `(.L_x_11) ;  /* 0x0000000000087947 */ /* 0x000fea0003800000 */
.L_x_12:
[----:B------:R-:W-:Y:S02]  /*0e30*/  ULDC UR4, c[0x0][0x584] ;  /* 0x0001610000047ab9 */ /* 0x000fe40000000800 */
[----:B-1----:R-:W-:-:S07]  /*0e40*/  IMAD.U32 R155, RZ, RZ, UR4 ;  /* 0x00000004ff9b7e24 */ /* 0x002fce000f8e00ff */
.L_x_11:
[----:B------:R-:W-:-:S13]  /*0e50*/  LOP3.LUT P0, RZ, R0, 0xff, RZ, 0xc0, !PT ;  /* 0x000000ff00ff7812 */ /* 0x000fda000780c0ff */
[----:B------:R-:W-:Y:S05]  /*0e60*/  @!P0 EXIT ;  /* 0x000000000000894d */ /* 0x000fea0003800000 */
[----:B------:R-:W-:Y:S01]  /*0e70*/  ULDC UR4, c[0x0][0x28c] ;  /* 0x0000a30000047ab9 */ /* 0x000fe20000000800 */
[----:B------:R-:W-:Y:S01]  /*0e80*/  LOP3.LUT R158, R19, 0x1, RZ, 0xfc, !PT ;  /* 0x00000001139e7812 */ /* 0x000fe200078efcff */
[----:B------:R-:W-:Y:S01]  /*0e90*/  UIADD3 UR4, UR4, 0x7f, URZ ;  /* 0x0000007f04047890 */ /* 0x000fe2000fffe03f */
[----:B------:R-:W-:Y:S01]  /*0ea0*/  UMOV UR38, URZ ;  /* 0x0000003f00267c82 */ /* 0x000fe20008000000 */
[----:B------:R-:W-:Y:S02]  /*0eb0*/  UMOV UR39, URZ ;  /* 0x0000003f00277c82 */ /* 0x000fe40008000000 */
[----:B------:R-:W-:-:S04]  /*0ec0*/  USHF.R.S32.HI UR5, URZ, 0x1f, UR4 ;  /* 0x0000001f3f057899 */ /* 0x000fc80008011404 */
[----:B------:R-:W-:-:S04]  /*0ed0*/  ULEA.HI UR5, UR5, UR4, URZ, 0x7 ;  /* 0x0000000405057291 */ /* 0x000fc8000f8f383f */
[----:B------:R-:W-:-:S12]  /*0ee0*/  USHF.R.S32.HI UR40, URZ, 0x7, UR5 ;  /* 0x000000073f287899 */ /* 0x000fd80008011405 */
.L_x_286:
[----:B------:R-:W-:Y:S01]  /*0ef0*/  LOP3.LUT R0, R18, 0x80, RZ, 0xc0, !PT ;  /* 0x0000008012007812 */ /* 0x000fe200078ec0ff */
[----:B--2---:R-:W2:Y:S01]  /*0f00*/  S2UR UR7, SR_CgaCtaId ;  /* 0x00000000000779c3 */ /* 0x004ea20000008800 */
[----:B------:R-:W-:Y:S02]  /*0f10*/  UMOV UR6, 0x400 ;  /* 0x0000040000067882 */ /* 0x000fe40000000000 */
[----:B------:R-:W-:-:S06]  /*0f20*/  SHF.R.U32.HI R0, RZ, 0x7, R0 ;  /* 0x00000007ff007819 */ /* 0x000fcc0000011600 */
[----:B---3--:R-:W3:Y:S01]  /*0f30*/  SHFL.IDX PT, R0, R0, RZ, 0x1f ;  /* 0x00001fff00007589 */ /* 0x008ee200000e0000 */
[----:B--2---:R-:W-:Y:S01]  /*0f40*/  ULEA UR42, UR7, UR6, 0x18 ;  /* 0x00000006072a7291 */ /* 0x004fe2000f8ec03f */
[----:B---3--:R-:W-:-:S13]  /*0f50*/  R2UR UR4, R0 ;  /* 0x00000000000472ca */ /* 0x008fda00000e0000 */
[----:B------:R-:W-:-:S04]  /*0f60*/  ULEA.HI UR5, UR4, UR4, URZ, 0x1 ;  /* 0x0000000404057291 */ /* 0x000fc8000f8f083f */
[----:B------:R-:W-:-:S04]  /*0f70*/  ULOP3.LUT UR5, UR5, 0x7fffe, URZ, 0xc0, !UPT ;  /* 0x0007fffe05057892 */ /* 0x000fc8000f8ec03f */
[----:B------:R-:W-:-:S03]  /*0f80*/  UIADD3 UR5, UR4, -UR5, URZ ;  /* 0x8000000504057290 */ /* 0x000fc6000fffe03f */
[----:B------:R-:W-:Y:S01]  /*0f90*/  ULDC UR4, c[0x0][0x28c] ;  /* 0x0000a30000047ab9 */ /* 0x000fe20000000800 */
[----:B------:R-:W-:Y:S01]  /*0fa0*/  ULEA UR5, UR5, UR42, 0xd ;  /* 0x0000002a05057291 */ /* 0x000fe2000f8e683f */
[----:B------:R-:W-:-:S03]  /*0fb0*/  ISETP.LT.AND P0, PT, RZ, UR4, PT ;  /* 0x00000004ff007c0c */ /* 0x000fc6000bf01270 */
[----:B------:R-:W-:-:S04]  /*0fc0*/  UIADD3 UR5, UR5, 0x100, URZ ;  /* 0x0000010005057890 */ /* 0x000fc8000fffe03f */
[----:B------:R-:W-:-:S04]  /*0fd0*/  USHF.R.U32.HI UR5, URZ, 0x4, UR5 ;  /* 0x000000043f057899 */ /* 0x000fc80008011605 */
[----:B------:R-:W-:Y:S02]  /*0fe0*/  ULOP3.LUT UR41, UR5, 0x3fff, URZ, 0xc0, !UPT ;  /* 0x00003fff05297892 */ /* 0x000fe4000f8ec03f */
[----:B-1----:R-:W-:Y:S10]  /*0ff0*/  @P0 BRA `(.L_x_13) ;  /* 0x0000000000400947 */ /* 0x002ff40003800000 */
[----:B------:R-:W-:Y:S01]  /*1000*/  MOV R0, 0x0 ;  /* 0x0000000000007802 */ /* 0x000fe20000000f00 */
[----:B------:R-:W-:Y:S01]  /*1010*/  ULDC.64 UR4, c[0x4][0x68] ;  /* 0x01001a0000047ab9 */ /* 0x000fe20000000a00 */
[----:B------:R-:W-:Y:S01]  /*1020*/  ULDC.64 UR6, c[0x4][0x8] ;  /* 0x0100020000067ab9 */ /* 0x000fe20000000a00 */
[----:B01----:R-:W-:Y:S01]  /*1030*/  IMAD.U32 R4, RZ, RZ, UR4 ;  /* 0x00000004ff047e24 */ /* 0x003fe2000f8e00ff */
[----:B------:R0:W1:Y:S01]  /*1040*/  LDC.64 R14, c[0x4][R0] ;  /* 0x01000000000e7b82 */ /* 0x0000620000000a00 */
[----:B------:R-:W-:Y:S01]  /*1050*/  IMAD.U32 R5, RZ, RZ, UR5 ;  /* 0x00000005ff057e24 */ /* 0x000fe2000f8e00ff */
[----:B------:R-:W-:Y:S01]  /*1060*/  ULDC.64 UR4, c[0x4][0x70] ;  /* 0x01001c0000047ab9 */ /* 0x000fe20000000a00 */
[----:B------:R-:W-:Y:S02]  /*1070*/  IMAD.U32 R10, RZ, RZ, UR6 ;  /* 0x00000006ff0a7e24 */ /* 0x000fe4000f8e00ff */
[----:B------:R-:W-:Y:S02]  /*1080*/  IMAD.U32 R6, RZ, RZ, UR4 ;  /* 0x00000004ff067e24 */ /* 0x000fe4000f8e00ff */
[----:B------:R-:W-:-:S02]  /*1090*/  IMAD.U32 R7, RZ, RZ, UR5 ;  /* 0x00000005ff077e24 */ /* 0x000fc4000f8e00ff */
[----:B------:R-:W-:Y:S02]  /*10a0*/  IMAD.U32 R11, RZ, RZ, UR7 ;  /* 0x00000007ff0b7e24 */ /* 0x000fe4000f8e00ff */
[----:B------:R-:W-:Y:S02]  /*10b0*/  IMAD.MOV.U32 R8, RZ, RZ, 0x1e1 ;  /* 0x000001e1ff087424 */ /* 0x000fe400078e00ff */
[----:B------:R-:W-:Y:S02]  /*10c0*/  IMAD.MOV.U32 R12, RZ, RZ, 0x1 ;  /* 0x00000001ff0c7424 */ /* 0x000fe400078e00ff */
[----:B0-----:R-:W-:-:S07]  /*10d0*/  IMAD.MOV.U32 R13, RZ, RZ, RZ ;  /* 0x000000ffff0d7224 */ /* 0x001fce00078e00ff */
[----:B------:R-:W-:-:S07]  /*10e0*/  LEPC R20, `(.L_x_13) ;  /* 0x000000001014794e */ /* 0x000fce0000000000 */
[----:B-1---5:R-:W-:Y:S05]  /*10f0*/  CALL.ABS.NOINC R14 ;  /* 0x000000000e007343 */ /* 0x022fea0003c00000 */
.L_x_13:
[----:B------:R-:W-:-:S13]  /*1100*/  ISETP.NE.AND P0, PT, R158, 0x3, PT ;  /* 0x000000039e00780c */ /* 0x000fda0003f05270 */
[----:B------:R-:W-:Y:S05]  /*1110*/  @!P0 BRA `(.L_x_14) ;  /* 0x0000000000048947 */ /* 0x000fea0003800000 */
[----:B------:R-:W-:Y:S01]  /*1120*/  BPT.TRAP 0x1 ;  /* 0x000000040000795c */ /* 0x000fe20000300000 */
.L_x_14:
[----:B------:R-:W-:Y:S02]  /*1130*/  IMAD.U32 R3, RZ, RZ, UR39 ;  /* 0x00000027ff037e24 */ /* 0x000fe4000f8e00ff */
[----:B------:R-:W-:-:S03]  /*1140*/  IMAD.U32 R0, RZ, RZ, UR38 ;  /* 0x00000026ff007e24 */ /* 0x000fc6000f8e00ff */
[----:B------:R-:W-:Y:S02]  /*1150*/  LEA R3, R3, UR42, 0x3 ;  /* 0x0000002a03037c11 */ /* 0x000fe4000f8e18ff */
[----:B------:R-:W-:-:S04]  /*1160*/  SHF.L.U32 R0, R0, 0x1f, RZ ;  /* 0x0000001f00007819 */ /* 0x000fc800000006ff */
[----:B------:R2:W3:Y:S01]  /*1170*/  SYNCS.PHASECHK.TRANS64.TRYWAIT P1, [R3+URZ], R0 ;  /* 0x00000000030075a7 */ /* 0x0004e2000802017f */
[----:B------:R-:W-:Y:S05]  /*1180*/  @!P0 BRA `(.L_x_15) ;  /* 0x0000000000048947 */ /* 0x000fea0003800000 */
[----:B------:R-:W-:Y:S01]  /*1190*/  BPT.TRAP 0x1 ;  /* 0x000000040000795c */ /* 0x000fe20000300000 */
.L_x_15:
[----:B---3--:R-:W-:Y:S05]  /*11a0*/  @P1 BRA `(.L_x_16) ;  /* 0x0000000000081947 */ /* 0x008fea0003800000 */
[----:B------:R-:W3:Y:S02]  /*11b0*/  SYNCS.PHASECHK.TRANS64.TRYWAIT P1, [R3+URZ], R0 ;  /* 0x00000000030075a7 */ /* 0x000ee4000802017f */
[----:B---3--:R-:W-:Y:S05]  /*11c0*/  @!P1 BRA `(.L_x_17) ;  /* 0x000000a400d09947 */ /* 0x008fea0003800000 */
.L_x_16:
[----:B------:R-:W-:-:S04]  /*11d0*/  UISETP.LT.AND UP0, UPT, UR40, 0x1, UPT ;  /* 0x000000012800788c */ /* 0x000fc8000bf01270 */
[----:B------:R-:W-:-:S04]  /*11e0*/  USEL UR4, UR40, 0x1, UP0 ;  /* 0x0000000128047887 */ /* 0x000fc80008000000 */
[----:B------:R-:W-:-:S06]  /*11f0*/  UIADD3 UR4, UR40, -UR4, URZ ;  /* 0x8000000428047290 */ /* 0x000fcc000fffe03f */
[----:B--23--:R-:W-:Y:S01]  /*1200*/  IMAD.U32 R0, RZ, RZ, UR4 ;  /* 0x00000004ff007e24 */ /* 0x00cfe2000f8e00ff */
[----:B------:R-:W-:Y:S05]  /*1210*/  WARPSYNC.ALL ;  /* 0x0000000000007948 */ /* 0x000fea0003800000 */
[----:B------:R-:W-:Y:S01]  /*1220*/  ISETP.GE.AND P1, PT, R0, 0x1, PT ;  /* 0x000000010000780c */ /* 0x000fe20003f26270 */
[----:B------:R-:W-:Y:S01]  /*1230*/  UIADD3 UR4, UR42, 0x10100, URZ ;  /* 0x000101002a047890 */ /* 0x000fe2000fffe03f */
[----:B------:R-:W-:Y:S01]  /*1240*/  WARPGROUP.ARRIVE ;  /* 0x00000000000079c5 */ /* 0x000fe20000000000 */
[----:B------:R-:W-:Y:S01]  /*1250*/  UMOV UR9, 0x40000040 ;  /* 0x4000004000097882 */ /* 0x000fe20000000000 */
[----:B------:R-:W-:Y:S01]  /*1260*/  UMOV UR11, 0x40000040 ;  /* 0x40000040000b7882 */ /* 0x000fe20000000000 */
[----:B------:R-:W-:-:S04]  /*1270*/  USHF.R.U32.HI UR4, URZ, 0x4, UR4 ;  /* 0x000000043f047899 */ /* 0x000fc80008011604 */
[----:B------:R-:W-:Y:S02]  /*1280*/  ULOP3.LUT UR5, UR4, 0x3fff, URZ, 0xc0, !UPT ;  /* 0x00003fff04057892 */ /* 0x000fe4000f8ec03f */
[----:B------:R-:W-:Y:S02]  /*1290*/  ULOP3.LUT UR4, UR41, 0x10000, URZ, 0xfc, !UPT ;  /* 0x0001000029047892 */ /* 0x000fe4000f8efc3f */
[----:B------:R-:W-:Y:S02]  /*12a0*/  ULOP3.LUT UR5, UR5, 0x10000, URZ, 0xfc, !UPT ;  /* 0x0001000005057892 */ /* 0x000fe4000f8efc3f */
[----:B------:R-:W-:Y:S02]  /*12b0*/  ULEA UR6, UR39, UR4, 0xb ;  /* 0x0000000427067291 */ /* 0x000fe4000f8e583f */
[----:B------:R-:W-:-:S05]  /*12c0*/  ULEA UR7, UR39, UR5, 0xc ;  /* 0x0000000527077291 */ /* 0x000fca000f8e603f */
[----:B------:R-:W-:Y:S02]  /*12d0*/  UMOV UR8, UR6 ;  /* 0x0000000600087c82 */ /* 0x000fe40008000000 */
[----:B------:R-:W-:Y:S02]  /*12e0*/  UMOV UR10, UR7 ;  /* 0x00000007000a7c82 */ /* 0x000fe40008000000 */
[----:B------:R-:W-:Y:S01]  /*12f0*/  HGMMA.64x256x16.F32 R24, gdesc[UR8], RZ, !UPT, gsb0 ;  /* 0x03e00000081879f0 */ /* 0x000fe2000c0008ff */
[----:B------:R-:W-:Y:S02]  /*1300*/  UIADD3 UR8, UR6, 0x2, URZ ;  /* 0x0000000206087890 */ /* 0x000fe4000fffe03f */
[----:B------:R-:W-:Y:S01]  /*1310*/  UIADD3 UR10, UR7, 0x2, URZ ;  /* 0x00000002070a7890 */ /* 0x000fe2000fffe03f */
[----:B------:R-:W-:Y:S01]  /*1320*/  UMOV UR9, 0x40000040 ;  /* 0x4000004000097882 */ /* 0x000fe20000000000 */
[----:B------:R-:W-:Y:S01]  /*1330*/  UMOV UR11, 0x40000040 ;  /* 0x40000040000b7882 */ /* 0x000fe20000000000 */
[----:B------:R-:W-:-:S02]  /*1340*/  WARPGROUP.DEPBAR.LE gsb0, 0x0 ;  /* 0x00008000000079c5 */ /* 0x000fc40000010000 */
[----:B------:R-:W-:-:S15]  /*1350*/  WARPGROUP.ARRIVE ;  /* 0x00000000000079c5 */ /* 0x000fde0000000000 */
[----:B------:R-:W-:-:S05]  /*1360*/  NOP ;  /* 0x0000000000007918 */ /* 0x000fca0000000000 */
[----:B------:R-:W-:Y:S01]  /*1370*/  HGMMA.64x256x16.F32 R24, gdesc[UR8], R24, gsb0 ;  /* 0x03e00000081879f0 */ /* 0x000fe20008000818 */
[----:B------:R-:W-:Y:S02]  /*1380*/  UIADD3 UR8, UR6, 0x4, URZ ;  /* 0x0000000406087890 */ /* 0x000fe4000fffe03f */
[----:B------:R-:W-:Y:S01]  /*1390*/  UIADD3 UR10, UR7, 0x4, URZ ;  /* 0x00000004070a7890 */ /* 0x000fe2000fffe03f */
[----:B------:R-:W-:Y:S01]  /*13a0*/  UMOV UR9, 0x40000040 ;  /* 0x4000004000097882 */ /* 0x000fe20000000000 */
[----:B------:R-:W-:Y:S01]  /*13b0*/  UMOV UR11, 0x40000040 ;  /* 0x40000040000b7882 */ /* 0x000fe20000000000 */
[----:B------:R-:W-:Y:S02]  /*13c0*/  WARPGROUP.DEPBAR.LE gsb0, 0x0 ;  /* 0x00008000000079c5 */ /* 0x000fe40000010000 */
        /* <DEDUP_REMOVED lines=42> */
[----:B------:R-:W-:Y:S03]  /*1670*/  HGMMA.64x256x16.F32 R24, gdesc[UR8], R24, gsb0 ;  /* 0x03e00000081879f0 */ /* 0x000fe60008000818 */
[----:B------:R-:W-:Y:S02]  /*1680*/  WARPGROUP.DEPBAR.LE gsb0, 0x0 ;  /* 0x00008000000079c5 */ /* 0x000fe40000010000 */
[----:B------:R-:W-:Y:S05]  /*1690*/  @!P1 BRA `(.L_x_18) ;  /* 0x0000000400a49947 */ /* 0x000fea0003800000 */
[----:B------:R-:W-:-:S04]  /*16a0*/  UIADD3 UR6, UR39, 0x1, URZ ;  /* 0x0000000127067890 */ /* 0x000fc8000fffe03f */
[----:B------:R-:W-:-:S04]  /*16b0*/  UISETP.NE.AND UP0, UPT, UR6, 0x2, UPT ;  /* 0x000000020600788c */ /* 0x000fc8000bf05270 */
[----:B------:R-:W-:Y:S02]  /*16c0*/  USEL UR7, URZ, 0x1, UP0 ;  /* 0x000000013f077887 */ /* 0x000fe40008000000 */
[----:B------:R-:W-:Y:S02]  /*16d0*/  USEL UR6, UR6, URZ, UP0 ;  /* 0x0000003f06067287 */ /* 0x000fe40008000000 */
[----:B------:R-:W-:-:S06]  /*16e0*/  ULOP3.LUT UR7, UR38, UR7, URZ, 0x3c, !UPT ;  /* 0x0000000726077292 */ /* 0x000fcc000f8e3c3f */
[----:B01----:R-:W-:Y:S01]  /*16f0*/  IMAD.U32 R5, RZ, RZ, UR7 ;  /* 0x00000007ff057e24 */ /* 0x003fe2000f8e00ff */
[----:B------:R-:W-:-:S06]  /*1700*/  UMOV UR7, UR39 ;  /* 0x0000002700077c82 */ /* 0x000fcc0008000000 */
.L_x_25:
[----:B01----:R-:W-:Y:S05]  /*1710*/  @!P0 BRA `(.L_x_19) ;  /* 0x0000000000048947 */ /* 0x003fea0003800000 */
[----:B------:R-:W-:Y:S01]  /*1720*/  BPT.TRAP 0x1 ;  /* 0x000000040000795c */ /* 0x000fe20000300000 */
.L_x_19:
[----:B------:R-:W0:Y:S01]  /*1730*/  S2UR UR9, SR_CgaCtaId ;  /* 0x00000000000979c3 */ /* 0x000e220000008800 */
[----:B------:R-:W-:Y:S01]  /*1740*/  UMOV UR8, 0x400 ;  /* 0x0000040000087882 */ /* 0x000fe20000000000 */
[----:B------:R-:W-:Y:S01]  /*1750*/  SHF.L.U32 R3, R5, 0x1f, RZ ;  /* 0x0000001f05037819 */ /* 0x000fe200000006ff */
[----:B0-----:R-:W-:-:S04]  /*1760*/  ULEA UR8, UR9, UR8, 0x18 ;  /* 0x0000000809087291 */ /* 0x001fc8000f8ec03f */
[----:B------:R-:W-:-:S09]  /*1770*/  ULEA UR9, UR6, UR8, 0x3 ;  /* 0x0000000806097291 */ /* 0x000fd2000f8e183f */
[----:B------:R0:W1:Y:S01]  /*1780*/  SYNCS.PHASECHK.TRANS64.TRYWAIT P1, [UR9], R3 ;  /* 0x00000003ff0075a7 */ /* 0x0000620008020149 */
[----:B------:R-:W-:Y:S05]  /*1790*/  @!P0 BRA `(.L_x_20) ;  /* 0x0000000000048947 */ /* 0x000fea0003800000 */
[----:B------:R-:W-:Y:S01]  /*17a0*/  BPT.TRAP 0x1 ;  /* 0x000000040000795c */ /* 0x000fe20000300000 */
.L_x_20:
[----:B-1----:R-:W-:Y:S05]  /*17b0*/  @P1 BRA `(.L_x_21) ;  /* 0x0000000000081947 */ /* 0x002fea0003800000 */
[----:B------:R-:W1:Y:S02]  /*17c0*/  SYNCS.PHASECHK.TRANS64.TRYWAIT P1, [UR9], R3 ;  /* 0x00000003ff0075a7 */ /* 0x000e640008020149 */
[----:B-1----:R-:W-:Y:S05]  /*17d0*/  @!P1 BRA `(.L_x_22) ;  /* 0x000000a000609947 */ /* 0x002fea0003800000 */
.L_x_21:
[----:B------:R-:W-:Y:S01]  /*17e0*/  ULEA UR9, UR6, UR4, 0xb ;  /* 0x0000000406097291 */ /* 0x000fe2000f8e583f */
[----:B------:R-:W-:Y:S01]  /*17f0*/  WARPGROUP.ARRIVE ;  /* 0x00000000000079c5 */ /* 0x000fe20000000000 */
[----:B------:R-:W-:Y:S01]  /*1800*/  ULEA UR10, UR6, UR5, 0xc ;  /* 0x00000005060a7291 */ /* 0x000fe2000f8e603f */
[----:B------:R-:W-:Y:S01]  /*1810*/  UMOV UR13, 0x40000040 ;  /* 0x40000040000d7882 */ /* 0x000fe20000000000 */
[----:B------:R-:W-:-:S03]  /*1820*/  UMOV UR15, 0x40000040 ;  /* 0x40000040000f7882 */ /* 0x000fc60000000000 */
[----:B------:R-:W-:Y:S02]  /*1830*/  UMOV UR12, UR9 ;  /* 0x00000009000c7c82 */ /* 0x000fe40008000000 */
[----:B------:R-:W-:Y:S02]  /*1840*/  UMOV UR14, UR10 ;  /* 0x0000000a000e7c82 */ /* 0x000fe40008000000 */
[----:B------:R-:W-:Y:S01]  /*1850*/  HGMMA.64x256x16.F32 R24, gdesc[UR12], R24, gsb0 ;  /* 0x03e000000c1879f0 */ /* 0x000fe20008000818 */
        /* <DEDUP_REMOVED lines=58> */
[----:B------:R-:W-:Y:S01]  /*1c00*/  BPT.TRAP 0x1 ;  /* 0x000000040000795c */ /* 0x000fe20000300000 */
.L_x_23:
[----:B------:R-:W-:Y:S01]  /*1c10*/  ULEA UR8, UR7, UR8, 0x3 ;  /* 0x0000000807087291 */ /* 0x000fe2000f8e183f */
[----:B------:R-:W-:-:S03]  /*1c20*/  ISETP.GT.U32.AND P1, PT, R19, 0x1, PT ;  /* 0x000000011300780c */ /* 0x000fc60003f24070 */
[----:B------:R-:W-:-:S04]  /*1c30*/  UIADD3 UR8, UR8, 0x10, URZ ;  /* 0x0000001008087890 */ /* 0x000fc8000fffe03f */
[----:B------:R-:W-:-:S09]  /*1c40*/  UPRMT UR8, URZ, 0x654, UR8 ;  /* 0x000006543f087896 */ /* 0x000fd20008000008 */
[----:B------:R-:W-:Y:S01]  /*1c50*/  SYNCS.ARRIVE.TRANS64.RED.A1T0 RZ, [UR8], RZ ;  /* 0x000000ffffff79a7 */ /* 0x000fe20008100408 */
[----:B------:R-:W-:Y:S05]  /*1c60*/  @P1 BRA `(.L_x_24) ;  /* 0x0000000000041947 */ /* 0x000fea0003800000 */
[----:B------:R-:W-:Y:S01]  /*1c70*/  BPT.TRAP 0x1 ;  /* 0x000000040000795c */ /* 0x000fe20000300000 */
.L_x_24:
[----:B------:R-:W-:Y:S01]  /*1c80*/  UIADD3 UR6, UR6, 0x1, URZ ;  /* 0x0000000106067890 */ /* 0x000fe2000fffe03f */
[C---:B------:R-:W-:Y:S01]  /*1c90*/  ISETP.GT.AND P1, PT, R0.reuse, 0x1, PT ;  /* 0x000000010000780c */ /* 0x040fe20003f24270 */
[----:B------:R-:W-:Y:S01]  /*1ca0*/  UIADD3 UR7, UR7, 0x1, URZ ;  /* 0x0000000107077890 */ /* 0x000fe2000fffe03f */
[----:B------:R-:W-:Y:S01]  /*1cb0*/  VIADD R0, R0, 0xffffffff ;  /* 0xffffffff00007836 */ /* 0x000fe20000000000 */
[----:B------:R-:W-:Y:S02]  /*1cc0*/  UISETP.NE.AND UP0, UPT, UR6, 0x2, UPT ;  /* 0x000000020600788c */ /* 0x000fe4000bf05270 */
[----:B------:R-:W-:Y:S02]  /*1cd0*/  UISETP.NE.AND UP1, UPT, UR7, 0x2, UPT ;  /* 0x000000020700788c */ /* 0x000fe4000bf25270 */
[----:B------:R-:W-:Y:S02]  /*1ce0*/  USEL UR8, URZ, 0x1, UP0 ;  /* 0x000000013f087887 */ /* 0x000fe40008000000 */
[----:B------:R-:W-:-:S02]  /*1cf0*/  USEL UR6, UR6, URZ, UP0 ;  /* 0x0000003f06067287 */ /* 0x000fc40008000000 */
[----:B------:R-:W-:Y:S02]  /*1d00*/  USEL UR7, UR7, URZ, UP1 ;  /* 0x0000003f07077287 */ /* 0x000fe40008800000 */
[----:B------:R-:W-:Y:S01]  /*1d10*/  LOP3.LUT R5, R5, UR8, RZ, 0x3c, !PT ;  /* 0x0000000805057c12 */ /* 0x000fe2000f8e3cff */
[----:B------:R-:W-:Y:S09]  /*1d20*/  @P1 BRA `(.L_x_25) ;  /* 0xfffffff800781947 */ /* 0x000ff2000383ffff */
.L_x_18:
[----:B------:R-:W2:Y:S02]  /*1d30*/  LDC R0, c[0x0][0x28c] ;  /* 0x0000a300ff007b82 */ /* 0x000ea40000000800 */
[----:B--2---:R-:W-:-:S13]  /*1d40*/  ISETP.GE.AND P1, PT, R0, 0x1, PT ;  /* 0x000000010000780c */ /* 0x004fda0003f26270 */
[----:B------:R-:W-:Y:S05]  /*1d50*/  @!P1 BRA `(.L_x_26) ;  /* 0x0000000000409947 */ /* 0x000fea0003800000 */
[----:B------:R-:W-:Y:S05]  /*1d60*/  @!P0 BRA `(.L_x_27) ;  /* 0x0000000000048947 */ /* 0x000fea0003800000 */
[----:B------:R-:W-:Y:S01]  /*1d70*/  BPT.TRAP 0x1 ;  /* 0x000000040000795c */ /* 0x000fe20000300000 */
.L_x_27:
[----:B------:R-:W2:Y:S01]  /*1d80*/  S2UR UR6, SR_CgaCtaId ;  /* 0x00000000000679c3 */ /* 0x000ea20000008800 */
[----:B------:R-:W-:Y:S01]  /*1d90*/  UISETP.LT.AND UP0, UPT, UR40, 0x1, UPT ;  /* 0x000000012800788c */ /* 0x000fe2000bf01270 */
[----:B------:R-:W-:Y:S01]  /*1da0*/  ISETP.GT.U32.AND P0, PT, R19, 0x1, PT ;  /* 0x000000011300780c */ /* 0x000fe20003f04070 */
[----:B------:R-:W-:Y:S02]  /*1db0*/  UMOV UR5, 0x400 ;  /* 0x0000040000057882 */ /* 0x000fe40000000000 */
[----:B------:R-:W-:-:S04]  /*1dc0*/  USEL UR4, UR40, 0x1, UP0 ;  /* 0x0000000128047887 */ /* 0x000fc80008000000 */
[----:B------:R-:W-:-:S04]  /*1dd0*/  UIADD3 UR4, UR39, UR40, -UR4 ;  /* 0x0000002827047290 */ /* 0x000fc8000fffe804 */
[----:B------:R-:W-:-:S04]  /*1de0*/  USHF.L.U32 UR4, UR4, 0x3, URZ ;  /* 0x0000000304047899 */ /* 0x000fc8000800063f */
[----:B------:R-:W-:Y:S02]  /*1df0*/  ULOP3.LUT UR4, UR4, 0x8, URZ, 0xc0, !UPT ;  /* 0x0000000804047892 */ /* 0x000fe4000f8ec03f */
[----:B--2---:R-:W-:-:S04]  /*1e00*/  ULEA UR5, UR6, UR5, 0x18 ;  /* 0x0000000506057291 */ /* 0x004fc8000f8ec03f */
[----:B------:R-:W-:-:S04]  /*1e10*/  UIADD3 UR4, UR5, 0x10, UR4 ;  /* 0x0000001005047890 */ /* 0x000fc8000fffe004 */
[----:B------:R-:W-:-:S09]  /*1e20*/  UPRMT UR4, URZ, 0x654, UR4 ;  /* 0x000006543f047896 */ /* 0x000fd20008000004 */
[----:B------:R-:W-:Y:S01]  /*1e30*/  SYNCS.ARRIVE.TRANS64.RED.A1T0 RZ, [UR4], RZ ;  /* 0x000000ffffff79a7 */ /* 0x000fe20008100404 */
[----:B------:R-:W-:Y:S05]  /*1e40*/  @P0 BRA `(.L_x_26) ;  /* 0x0000000000040947 */ /* 0x000fea0003800000 */
[----:B------:R-:W-:Y:S01]  /*1e50*/  BPT.TRAP 0x1 ;  /* 0x000000040000795c */ /* 0x000fe20000300000 */
.L_x_26:
[----:B------:R-:W2:Y:S01]  /*1e60*/  LDC R7, c[0x0][0x288] ;  /* 0x0000a200ff077b82 */ /* 0x000ea20000000800 */
[----:B01----:R-:W-:Y:S01]  /*1e70*/  SHF.R.U32.HI R3, RZ, 0x2, R18 ;  /* 0x00000002ff037819 */ /* 0x003fe20000011612 */
[----:B------:R-:W-:Y:S01]  /*1e80*/  UIADD3 UR39, UR40, UR39, URZ ;  /* 0x0000002728277290 */ /* 0x000fe2000fffe03f */
[C---:B------:R-:W-:Y:S01]  /*1e90*/  LOP3.LUT R4, R18.reuse, 0x60, RZ, 0xc0, !PT ;  /* 0x0000006012047812 */ /* 0x040fe200078ec0ff */
[----:B------:R-:W-:Y:S01]  /*1ea0*/  ULDC UR8, c[0x0][0x284] ;  /* 0x0000a10000087ab9 */ /* 0x000fe20000000800 */
[----:B------:R-:W-:Y:S01]  /*1eb0*/  LOP3.LUT R3, R3, 0x7, RZ, 0xc0, !PT ;  /* 0x0000000703037812 */ /* 0x000fe200078ec0ff */
[----:B------:R-:W-:Y:S01]  /*1ec0*/  USHF.R.U32.HI UR4, URZ, 0x1, UR39 ;  /* 0x000000013f047899 */ /* 0x000fe20008011627 */
[----:B------:R-:W-:Y:S01]  /*1ed0*/  SHF.R.U32.HI R10, RZ, 0x1, R4 ;  /* 0x00000001ff0a7819 */ /* 0x000fe20000011604 */
[----:B------:R-:W-:Y:S01]  /*1ee0*/  IMAD.SHL.U32 R4, R18, 0x2, RZ ;  /* 0x0000000212047824 */ /* 0x000fe200078e00ff */
[----:B------:R-:W-:Y:S01]  /*1ef0*/  LOP3.LUT R0, R22, 0x1, RZ, 0xc0, !PT ;  /* 0x0000000116007812 */ /* 0x000fe200078ec0ff */
[----:B------:R-:W-:Y:S01]  /*1f00*/  ULOP3.LUT UR4, UR4, 0x1, URZ, 0xc0, !UPT ;  /* 0x0000000104047892 */ /* 0x000fe2000f8ec03f */
[----:B------:R-:W-:Y:S01]  /*1f10*/  IADD3 R5, RZ, -R10, -R3 ;  /* 0x8000000aff057210 */ /* 0x000fe20007ffe803 */
[----:B------:R-:W-:Y:S01]  /*1f20*/  UISETP.GT.U32.AND UP1, UPT, UR39, 0x1, UPT ;  /* 0x000000012700788c */ /* 0x000fe2000bf24070 */
[----:B------:R-:W-:Y:S01]  /*1f30*/  LOP3.LUT R9, R4, 0x6, RZ, 0xc0, !PT ;  /* 0x0000000604097812 */ /* 0x000fe200078ec0ff */
[C---:B------:R-:W-:Y:S01]  /*1f40*/  IMAD.SHL.U32 R6, R0.reuse, 0x40, RZ ;  /* 0x0000004000067824 */ /* 0x040fe200078e00ff */
[----:B------:R-:W-:Y:S01]  /*1f50*/  UISETP.NE.U32.AND UP0, UPT, UR4, 0x1, UPT ;  /* 0x000000010400788c */ /* 0x000fe2000bf05070 */
[----:B------:R-:W-:Y:S01]  /*1f60*/  IMAD R11, R0, -0x40, R5 ;  /* 0xffffffc0000b7824 */ /* 0x000fe200078e0205 */
[----:B------:R-:W-:Y:S01]  /*1f70*/  LOP3.LUT R0, R18, 0x3, RZ, 0xc0, !PT ;  /* 0x0000000312007812 */ /* 0x000fe200078ec0ff */
[----:B------:R-:W-:Y:S01]  /*1f80*/  ULDC.64 UR6, c[0x0][0x5d0] ;  /* 0x0001740000067ab9 */ /* 0x000fe20000000a00 */
[----:B------:R-:W-:Y:S01]  /*1f90*/  PRMT R8, R9, 0x6540, R152 ;  /* 0x0000654009087816 */ /* 0x000fe20000000098 */
[----:B------:R-:W-:Y:S01]  /*1fa0*/  IMAD.SHL.U32 R152, R152, 0x100, RZ ;  /* 0x0000010098987824 */ /* 0x000fe200078e00ff */
[----:B------:R-:W-:Y:S01]  /*1fb0*/  SHF.R.S32.HI R21, RZ, 0x1f, R23 ;  /* 0x0000001fff157819 */ /* 0x000fe20000011417 */
[----:B------:R-:W-:Y:S01]  /*1fc0*/  UISETP.LT.U32.AND UP1, UPT, UR40, 0x2, UP1 ;  /* 0x000000022800788c */ /* 0x000fe20008f21070 */
[----:B------:R-:W-:Y:S01]  /*1fd0*/  SHF.R.S32.HI R9, RZ, 0x1f, R8 ;  /* 0x0000001fff097819 */ /* 0x000fe20000011408 */
[----:B--2---:R-:W-:Y:S01]  /*1fe0*/  IMAD R13, R0, -0x2, R7 ;  /* 0xfffffffe000d7824 */ /* 0x004fe200078e0207 */
[----:B------:R-:W-:Y:S01]  /*1ff0*/  ISETP.GE.AND P0, PT, R152, R7, PT ;  /* 0x000000079800720c */ /* 0x000fe20003f06270 */
[----:B------:R-:W-:Y:S01]  /*2000*/  IMAD.SHL.U32 R0, R153, 0x80, RZ ;  /* 0x0000008099007824 */ /* 0x000fe200078e00ff */
[----:B------:R-:W-:Y:S01]  /*2010*/  UISETP.GT.U32.AND UP0, UPT, UR40, 0x1, !UP0 ;  /* 0x000000012800788c */ /* 0x000fe2000c704070 */
[----:B------:R-:W-:Y:S01]  /*2020*/  IMAD R4, R21, UR6, RZ ;  /* 0x0000000615047c24 */ /* 0x000fe2000f8e02ff */
[----:B------:R-:W-:Y:S01]  /*2030*/  LOP3.LUT R3, R6, 0x40, R3, 0xe2, !PT ;  /* 0x0000004006037812 */ /* 0x000fe200078ee203 */
[----:B------:R-:W-:Y:S01]  /*2040*/  USEL UR5, URZ, 0x1, !UP1 ;  /* 0x000000013f057887 */ /* 0x000fe2000c800000 */
[C---:B------:R-:W-:Y:S01]  /*2050*/  ISETP.GE.OR P0, PT, R0.reuse, UR8, P0 ;  /* 0x0000000800007c0c */ /* 0x040fe20008706670 */
[----:B------:R-:W-:Y:S01]  /*2060*/  USEL UR4, URZ, 0x1, !UP0 ;  /* 0x000000013f047887 */ /* 0x000fe2000c000000 */
[----:B------:R-:W-:Y:S01]  /*2070*/  IMAD.WIDE R6, R153, 0x80, RZ ;  /* 0x0000008099067825 */ /* 0x000fe200078e02ff */
[----:B------:R-:W-:Y:S01]  /*2080*/  ULOP3.LUT UR39, UR39, 0x1, URZ, 0xc0, !UPT ;  /* 0x0000000127277892 */ /* 0x000fe2000f8ec03f */
[----:B------:R-:W-:Y:S01]  /*2090*/  IADD3 R0, -R0, UR8, R11 ;  /* 0x0000000800007c10 */ /* 0x000fe2000fffe10b */
[----:B------:R-:W-:Y:S01]  /*20a0*/  ULOP3.LUT UR38, UR4, UR38, UR5, 0x96, !UPT ;  /* 0x0000002604267292 */ /* 0x000fe2000f8e9605 */
[C---:B------:R-:W-:Y:S01]  /*20b0*/  IMAD R15, R23.reuse, UR7, R4 ;  /* 0x00000007170f7c24 */ /* 0x040fe2000f8e0204 */
[----:B------:R-:W-:Y:S01]  /*20c0*/  LOP3.LUT R167, R6, R3, R10, 0xfe, !PT ;  /* 0x0000000306a77212 */ /* 0x000fe200078efe0a */
[----:B------:R-:W-:-:S04]  /*20d0*/  IMAD.WIDE.U32 R4, R23, UR6, R8 ;  /* 0x0000000617047c25 */ /* 0x000fc8000f8e0008 */
[----:B------:R-:W-:Y:S02]  /*20e0*/  IMAD.IADD R5, R5, 0x1, R15 ;  /* 0x0000000105057824 */ /* 0x000fe400078e020f */
[----:B------:R-:W-:Y:S02]  /*20f0*/  IMAD.IADD R3, R13, 0x1, -R152 ;  /* 0x000000010d037824 */ /* 0x000fe400078e0a98 */
[----:B------:R-:W-:Y:S01]  /*2100*/  IMAD.MOV.U32 R153, RZ, RZ, -0x1 ;  /* 0xffffffffff997424 */ /* 0x000fe200078e00ff */
[----:B------:R-:W-:Y:S06]  /*2110*/  @P0 BRA `(.L_x_28) ;  /* 0x0000007800dc0947 */ /* 0x000fec0003800000 */
[----:B------:R-:W0:Y:S01]  /*2120*/  LDC.64 R10, c[0x0][0x5c8] ;  /* 0x00017200ff0a7b82 */ /* 0x000e220000000a00 */
[----:B-----5:R-:W-:Y:S01]  /*2130*/  FSETP.NEU.AND P0, PT, R155, RZ, PT ;  /* 0x000000ff9b00720b */ /* 0x020fe20003f0d000 */
[----:B------:R-:W-:Y:S01]  /*2140*/  BSSY B0, `(.L_x_28) ;  /* 0x00007b4000007945 */ /* 0x000fe20003800000 */
[----:B------:R-:W-:-:S04]  /*2150*/  ISETP.GT.AND P2, PT, R3, RZ, PT ;  /* 0x000000ff0300720c */ /* 0x000fc80003f44270 */
[----:B------:R-:W-:Y:S01]  /*2160*/  ISETP.GT.AND P1, PT, R0, RZ, P2 ;  /* 0x000000ff0000720c */ /* 0x000fe20001724270 */
[-C--:B0-----:R-:W-:Y:S02]  /*2170*/  IMAD R12, R7, R10.reuse, RZ ;  /* 0x0000000a070c7224 */ /* 0x081fe400078e02ff */
[----:B------:R-:W-:-:S04]  /*2180*/  IMAD.WIDE.U32 R160, R167, R10, R4 ;  /* 0x0000000aa7a07225 */ /* 0x000fc800078e0004 */
[----:B------:R-:W-:-:S04]  /*2190*/  IMAD R5, R167, R11, R12 ;  /* 0x0000000ba7057224 */ /* 0x000fc800078e020c */
[----:B------:R-:W-:Y:S01]  /*21a0*/  IMAD.IADD R169, R161, 0x1, R5 ;  /* 0x00000001a1a97824 */ /* 0x000fe200078e0205 */
[----:B------:R-:W-:Y:S06]  /*21b0*/  @!P0 BRA `(.L_x_29) ;  /* 0x0000005400988947 */ /* 0x000fec0003800000 */
[----:B------:R-:W0:Y:S01]  /*21c0*/  LDC.64 R14, c[0x0][0x5b8] ;  /* 0x00016e00ff0e7b82 */ /* 0x000e220000000a00 */
[----:B------:R-:W-:-:S07]  /*21d0*/  ULDC.64 UR4, c[0x0][0x5c0] ;  /* 0x0001700000047ab9 */ /* 0x000fce0000000a00 */
[----:B------:R-:W1:Y:S08]  /*21e0*/  LDC.64 R164, c[0x0][0x5b0] ;  /* 0x00016c00ffa47b82 */ /* 0x000e700000000a00 */
[----:B------:R-:W2:Y:S01]  /*21f0*/  LDC.64 R12, c[0x0][0x5a8] ;  /* 0x00016a00ff0c7b82 */ /* 0x000ea20000000a00 */
[-C--:B0-----:R-:W-:Y:S02]  /*2200*/  IMAD R4, R21, R14.reuse, RZ ;  /* 0x0000000e15047224 */ /* 0x081fe400078e02ff */
[----:B------:R-:W-:-:S04]  /*2210*/  IMAD.WIDE.U32 R162, R23, R14, R8 ;  /* 0x0000000e17a27225 */ /* 0x000fc800078e0008 */
[----:B------:R-:W-:Y:S02]  /*2220*/  IMAD R159, R23, R15, R4 ;  /* 0x0000000f179f7224 */ /* 0x000fe400078e0204 */
[-C--:B-1----:R-:W-:Y:S02]  /*2230*/  IMAD R6, R7, R164.reuse, RZ ;  /* 0x000000a407067224 */ /* 0x082fe400078e02ff */
[----:B------:R-:W-:Y:S02]  /*2240*/  IMAD.IADD R21, R163, 0x1, R159 ;  /* 0x00000001a3157824 */ /* 0x000fe400078e029f */
[----:B------:R-:W-:Y:S02]  /*2250*/  IMAD.MOV.U32 R20, RZ, RZ, R162 ;  /* 0x000000ffff147224 */ /* 0x000fe400078e00a2 */
[C---:B------:R-:W-:Y:S02]  /*2260*/  IMAD R161, R167.reuse, R165, R6 ;  /* 0x000000a5a7a17224 */ /* 0x040fe400078e0206 */
[----:B------:R-:W-:-:S04]  /*2270*/  IMAD.WIDE.U32 R4, R167, R164, R20 ;  /* 0x000000a4a7047225 */ /* 0x000fc800078e0014 */
[----:B------:R-:W-:Y:S01]  /*2280*/  IMAD.IADD R5, R5, 0x1, R161 ;  /* 0x0000000105057824 */ /* 0x000fe200078e02a1 */
[----:B--2---:R-:W-:-:S04]  /*2290*/  LEA R6, P0, R4, R12, 0x1 ;  /* 0x0000000c04067211 */ /* 0x004fc800078008ff */
[----:B------:R-:W-:-:S05]  /*22a0*/  LEA.HI.X R7, R4, R13, R5, 0x1, P0 ;  /* 0x0000000d04077211 */ /* 0x000fca00000f0c05 */
[----:B------:R0:W2:Y:S01]  /*22b0*/  @P1 LDG.E.LTC128B.U16 R15, desc[UR36][R6.64] ;  /* 0x00000024060f1981 */ /* 0x0000a2000c1e1520 */
[----:B------:R-:W-:Y:S01]  /*22c0*/  IMAD.WIDE.U32 R156, R167, R164, R8 ;  /* 0x000000a4a79c7225 */ /* 0x000fe200078e0008 */
[----:B------:R-:W-:Y:S03]  /*22d0*/  BSSY B1, `(.L_x_30) ;  /* 0x0000013000017945 */ /* 0x000fe60003800000 */
[----:B------:R-:W-:Y:S02]  /*22e0*/  IMAD.IADD R157, R161, 0x1, R157 ;  /* 0x00000001a19d7824 */ /* 0x000fe400078e029d */
[----:B------:R-:W-:-:S04]  /*22f0*/  IMAD.WIDE.U32 R156, R23, R14, R156 ;  /* 0x0000000e179c7225 */ /* 0x000fc800078e009c */
[----:B0-----:R-:W-:Y:S01]  /*2300*/  IMAD.IADD R7, R159, 0x1, R157 ;  /* 0x000000019f077824 */ /* 0x001fe200078e029d */
[----:B------:R-:W-:Y:S02]  /*2310*/  LEA R6, P4, R156, R12, 0x1 ;  /* 0x0000000c9c067211 */ /* 0x000fe400078808ff */
[----:B------:R-:W-:Y:S02]  /*2320*/  SHF.L.U64.HI R157, R164, 0x3, R165 ;  /* 0x00000003a49d7819 */ /* 0x000fe400000102a5 */
[----:B------:R-:W-:Y:S01]  /*2330*/  LEA.HI.X R7, R156, R13, R7, 0x1, P4 ;  /* 0x0000000d9c077211 */ /* 0x000fe200020f0c07 */
[----:B------:R-:W-:Y:S02]  /*2340*/  IMAD.SHL.U32 R156, R164, 0x8, RZ ;  /* 0x00000008a49c7824 */ /* 0x000fe400078e00ff */
[----:B--2---:R-:W-:-:S05]  /*2350*/  HADD2.F32 R4, -RZ, R15.H0_H0 ;  /* 0x2000000fff047230 */ /* 0x004fca0000004100 */
[----:B------:R-:W-:Y:S01]  /*2360*/  FMUL R5, R4, R155 ;  /* 0x0000009b04057220 */ /* 0x000fe20000400000 */
[----:B------:R-:W-:-:S03]  /*2370*/  LEA R4, P0, R160, UR4, 0x1 ;  /* 0x00000004a0047c11 */ /* 0x000fc6000f8008ff */
[----:B------:R-:W-:Y:S01]  /*2380*/  FFMA R24, R24, R154, R5 ;  /* 0x0000009a18187223 */ /* 0x000fe20000000005 */
[----:B------:R-:W-:Y:S02]  /*2390*/  LEA.HI.X R5, R160, UR5, R169, 0x1, P0 ;  /* 0x00000005a0057c11 */ /* 0x000fe400080f0ca9 */
[----:B------:R-:W-:Y:S02]  /*23a0*/  ISETP.GT.AND P0, PT, R3, 0x1, PT ;  /* 0x000000010300780c */ /* 0x000fe40003f04270 */
[----:B------:R-:W-:Y:S02]  /*23b0*/  F2FP.F16.F32.PACK_AB R24, RZ, R24 ;  /* 0x00000018ff18723e */ /* 0x000fe400000000ff */
[----:B------:R-:W-:-:S03]  /*23c0*/  ISETP.GT.AND P3, PT, R0, RZ, P0 ;  /* 0x000000ff0000720c */ /* 0x000fc60000764270 */
[----:B------:R0:W-:Y:S10]  /*23d0*/  @P1 STG.E.U16 desc[UR36][R4.64], R24 ;  /* 0x0000001804001986 */ /* 0x0001f4000c101524 */
[----:B------:R-:W-:Y:S05]  /*23e0*/  @!P3 BRA `(.L_x_31) ;  /* 0x000000000004b947 */ /* 0x000fea0003800000 */
[----:B------:R1:W5:Y:S02]  /*23f0*/  LDG.E.LTC128B.U16 R15, desc[UR36][R6.64+0x2] ;  /* 0x00000224060f7981 */ /* 0x000364000c1e1520 */
.L_x_31:
[----:B------:R-:W-:Y:S05]  /*2400*/  BSYNC B1 ;  /* 0x0000000000017941 */ /* 0x000fea0003800000 */
.L_x_30:
[----:B-----5:R-:W-:Y:S01]  /*2410*/  HADD2.F32 R20, -RZ, R15.H0_H0 ;  /* 0x2000000fff147230 */ /* 0x020fe20000004100 */
[----:B------:R-:W-:Y:S01]  /*2420*/  ISETP.GT.AND P2, PT, R0, 0x8, P2 ;  /* 0x000000080000780c */ /* 0x000fe20001744270 */
[----:B------:R-:W-:Y:S01]  /*2430*/  IMAD.WIDE.U32 R156, R167, R164, R156 ;  /* 0x000000a4a79c7225 */ /* 0x000fe200078e009c */
[----:B------:R-:W-:-:S03]  /*2440*/  PRMT R152, R15, 0x7610, R152 ;  /* 0x000076100f987816 */ /* 0x000fc60000000098 */
[----:B------:R-:W-:Y:S01]  /*2450*/  FMUL R20, R20, R155 ;  /* 0x0000009b14147220 */ /* 0x000fe20000400000 */
[----:B------:R-:W-:Y:S01]  /*2460*/  IMAD.IADD R161, R161, 0x1, R157 ;  /* 0x00000001a1a17824 */ /* 0x000fe200078e029d */
[----:B------:R-:W-:Y:S02]  /*2470*/  IADD3 R162, P1, R162, R156, RZ ;  /* 0x0000009ca2a27210 */ /* 0x000fe40007f3e0ff */
[----:B------:R-:W-:-:S03]  /*2480*/  FFMA R25, R25, R154, R20 ;  /* 0x0000009a19197223 */ /* 0x000fc60000000014 */
[----:B------:R-:W-:Y:S01]  /*2490*/  IMAD.X R21, R161, 0x1, R21, P1 ;  /* 0x00000001a1157824 */ /* 0x000fe200008e0615 */
[C---:B------:R-:W-:Y:S02]  /*24a0*/  LEA R20, P1, R162.reuse, R12, 0x1 ;  /* 0x0000000ca2147211 */ /* 0x040fe400078208ff */
[----:B------:R-:W-:Y:S02]  /*24b0*/  F2FP.F16.F32.PACK_AB R25, RZ, R25 ;  /* 0x00000019ff19723e */ /* 0x000fe400000000ff */
[----:B------:R-:W-:Y:S02]  /*24c0*/  LEA.HI.X R21, R162, R13, R21, 0x1, P1 ;  /* 0x0000000da2157211 */ /* 0x000fe400008f0c15 */
[----:B------:R-:W-:-:S05]  /*24d0*/  PRMT R157, R25, 0x7610, R157 ;  /* 0x00007610199d7816 */ /* 0x000fca000000009d */
[----:B------:R2:W-:Y:S04]  /*24e0*/  @P3 STG.E.U16 desc[UR36][R4.64+0x2], R157 ;  /* 0x0000029d04003986 */ /* 0x0005e8000c101524 */
[----:B------:R-:W0:Y:S01]  /*24f0*/  @P2 LDG.E.LTC128B.U16 R152, desc[UR36][R20.64] ;  /* 0x0000002414982981 */ /* 0x000e22000c1e1520 */
[----:B------:R-:W-:Y:S01]  /*2500*/  IADD3 R8, P1, R8, R156, RZ ;  /* 0x0000009c08087210 */ /* 0x000fe20007f3e0ff */
[----:B------:R-:W-:Y:S01]  /*2510*/  BSSY B1, `(.L_x_32) ;  /* 0x0000011000017945 */ /* 0x000fe20003800000 */
[----:B------:R-:W-:Y:S02]  /*2520*/  SHF.L.U64.HI R11, R10, 0x4, R11 ;  /* 0x000000040a0b7819 */ /* 0x000fe4000001020b */
[----:B------:R-:W-:Y:S01]  /*2530*/  ISETP.GT.AND P0, PT, R0, 0x8, P0 ;  /* 0x000000080000780c */ /* 0x000fe20000704270 */
[----:B------:R-:W-:Y:S01]  /*2540*/  IMAD.X R9, R9, 0x1, R161, P1 ;  /* 0x0000000109097824 */ /* 0x000fe200008e06a1 */
[----:B------:R-:W-:Y:S01]  /*2550*/  LEA R10, P1, R10, R4, 0x4 ;  /* 0x000000040a0a7211 */ /* 0x000fe200078220ff */
[----:B------:R-:W-:-:S04]  /*2560*/  IMAD.WIDE.U32 R14, R23, R14, R8 ;  /* 0x0000000e170e7225 */ /* 0x000fc800078e0008 */
[----:B------:R-:W-:Y:S01]  /*2570*/  IMAD.X R11, R11, 0x1, R5, P1 ;  /* 0x000000010b0b7824 */ /* 0x000fe200008e0605 */
[----:B------:R-:W-:Y:S01]  /*2580*/  LEA R8, P3, R14, R12, 0x1 ;  /* 0x0000000c0e087211 */ /* 0x000fe200078608ff */
[----:B------:R-:W-:-:S05]  /*2590*/  IMAD.IADD R9, R159, 0x1, R15 ;  /* 0x000000019f097824 */ /* 0x000fca00078e020f */
[----:B------:R-:W-:Y:S01]  /*25a0*/  LEA.HI.X R9, R14, R13, R9, 0x1, P3 ;  /* 0x0000000d0e097211 */ /* 0x000fe200018f0c09 */
[----:B0-----:R-:W-:-:S05]  /*25b0*/  HADD2.F32 R24, -RZ, R152.H0_H0 ;  /* 0x20000098ff187230 */ /* 0x001fca0000004100 */
[----:B------:R-:W-:-:S04]  /*25c0*/  FMUL R25, R24, R155 ;  /* 0x0000009b18197220 */ /* 0x000fc80000400000 */
[----:B------:R-:W-:-:S05]  /*25d0*/  FFMA R25, R26, R154, R25 ;  /* 0x0000009a1a197223 */ /* 0x000fca0000000019 */
[----:B------:R-:W-:-:S05]  /*25e0*/  F2FP.F16.F32.PACK_AB R25, RZ, R25 ;  /* 0x00000019ff19723e */ /* 0x000fca00000000ff */
[----:B------:R2:W-:Y:S01]  /*25f0*/  @P2 STG.E.U16 desc[UR36][R10.64], R25 ;  /* 0x000000190a002986 */ /* 0x0005e2000c101524 */
[----:B------:R-:W-:Y:S05]  /*2600*/  @!P0 BRA `(.L_x_33) ;  /* 0x0000000000048947 */ /* 0x000fea0003800000 */
[----:B------:R0:W5:Y:S02]  /*2610*/  LDG.E.LTC128B.U16 R152, desc[UR36][R8.64+0x2] ;  /* 0x0000022408987981 */ /* 0x000164000c1e1520 */
.L_x_33:
[----:B------:R-:W-:Y:S05]  /*2620*/  BSYNC B1 ;  /* 0x0000000000017941 */ /* 0x000fea0003800000 */
.L_x_32:
[----:B-----5:R-:W-:Y:S01]  /*2630*/  HADD2.F32 R12, -RZ, R152.H0_H0 ;  /* 0x20000098ff0c7230 */ /* 0x020fe20000004100 */
[----:B------:R-:W-:Y:S01]  /*2640*/  ISETP.GT.AND P1, PT, R3, 0x8, PT ;  /* 0x000000080300780c */ /* 0x000fe20003f24270 */
[----:B------:R-:W-:Y:S03]  /*2650*/  BSSY B1, `(.L_x_34) ;  /* 0x0000008000017945 */ /* 0x000fe60003800000 */
[----:B------:R-:W-:Y:S01]  /*2660*/  FMUL R12, R12, R155 ;  /* 0x0000009b0c0c7220 */ /* 0x000fe20000400000 */
[----:B------:R-:W-:-:S03]  /*2670*/  ISETP.GT.AND P2, PT, R0, RZ, P1 ;  /* 0x000000ff0000720c */ /* 0x000fc60000f44270 */
[----:B------:R-:W-:-:S05]  /*2680*/  FFMA R12, R27, R154, R12 ;  /* 0x0000009a1b0c7223 */ /* 0x000fca000000000c */
[----:B------:R-:W-:-:S05]  /*2690*/  F2FP.F16.F32.PACK_AB R12, RZ, R12 ;  /* 0x0000000cff0c723e */ /* 0x000fca00000000ff */
[----:B------:R3:W-:Y:S01]  /*26a0*/  @P0 STG.E.U16 desc[UR36][R10.64+0x2], R12 ;  /* 0x0000020c0a000986 */ /* 0x0007e2000c101524 */
[----:B------:R-:W-:Y:S05]  /*26b0*/  @!P2 BRA `(.L_x_35) ;  /* 0x000000000004a947 */ /* 0x000fea0003800000 */
[----:B------:R4:W5:Y:S02]  /*26c0*/  LDG.E.LTC128B.U16 R152, desc[UR36][R6.64+0x10] ;  /* 0x0000102406987981 */ /* 0x000964000c1e1520 */
.L_x_35:
[----:B------:R-:W-:Y:S05]  /*26d0*/  BSYNC B1 ;  /* 0x0000000000017941 */ /* 0x000fea0003800000 */
.L_x_34:
[----:B---3-5:R-:W-:Y:S01]  /*26e0*/  HADD2.F32 R12, -RZ, R152.H0_H0 ;  /* 0x20000098ff0c7230 */ /* 0x028fe20000004100 */
        /* <DEDUP_REMOVED lines=9> */
.L_x_37:
[----:B------:R-:W-:Y:S05]  /*2780*/  BSYNC B1 ;  /* 0x0000000000017941 */ /* 0x000fea0003800000 */
.L_x_36:
[----:B-----5:R-:W-:Y:S01]  /*2790*/  HADD2.F32 R12, -RZ, R152.H0_H0 ;  /* 0x20000098ff0c7230 */ /* 0x020fe20000004100 */
[----:B------:R-:W-:Y:S01]  /*27a0*/  ISETP.GT.AND P1, PT, R0, 0x8, P1 ;  /* 0x000000080000780c */ /* 0x000fe20000f24270 */
[----:B------:R-:W-:Y:S03]  /*27b0*/  BSSY B1, `(.L_x_38) ;  /* 0x0000007000017945 */ /* 0x000fe60003800000 */
[----:B------:R-:W-:-:S04]  /*27c0*/  FMUL R12, R12, R155 ;  /* 0x0000009b0c0c7220 */ /* 0x000fc80000400000 */
[----:B------:R-:W-:-:S05]  /*27d0*/  FFMA R12, R29, R154, R12 ;  /* 0x0000009a1d0c7223 */ /* 0x000fca000000000c */
[----:B------:R-:W-:-:S05]  /*27e0*/  F2FP.F16.F32.PACK_AB R12, RZ, R12 ;  /* 0x0000000cff0c723e */ /* 0x000fca00000000ff */
[----:B------:R0:W-:Y:S01]  /*27f0*/  @P3 STG.E.U16 desc[UR36][R4.64+0x12], R12 ;  /* 0x0000120c04003986 */ /* 0x0001e2000c101524 */
[----:B------:R-:W-:Y:S05]  /*2800*/  @!P1 BRA `(.L_x_39) ;  /* 0x0000000000049947 */ /* 0x000fea0003800000 */
[----:B------:R0:W5:Y:S02]  /*2810*/  LDG.E.LTC128B.U16 R152, desc[UR36][R8.64+0x10] ;  /* 0x0000102408987981 */ /* 0x000164000c1e1520 */
.L_x_39:
[----:B------:R-:W-:Y:S05]  /*2820*/  BSYNC B1 ;  /* 0x0000000000017941 */ /* 0x000fea0003800000 */
.L_x_38:
[----:B0----5:R-:W-:Y:S01]  /*2830*/  HADD2.F32 R12, -RZ, R152.H0_H0 ;  /* 0x20000098ff0c7230 */ /* 0x021fe20000004100 */
[----:B------:R-:W-:Y:S01]  /*2840*/  ISETP.GT.AND P0, PT, R0, 0x8, P0 ;  /* 0x000000080000780c */ /* 0x000fe20000704270 */
[----:B------:R-:W-:Y:S03]  /*2850*/  BSSY B1, `(.L_x_40) ;  /* 0x0000007000017945 */ /* 0x000fe60003800000 */
[----:B---3--:R-:W-:-:S04]  /*2860*/  FMUL R13, R12, R155 ;  /* 0x0000009b0c0d7220 */ /* 0x008fc80000400000 */
[----:B------:R-:W-:-:S05]  /*2870*/  FFMA R13, R30, R154, R13 ;  /* 0x0000009a1e0d7223 */ /* 0x000fca000000000d */
[----:B------:R-:W-:-:S05]  /*2880*/  F2FP.F16.F32.PACK_AB R13, RZ, R13 ;  /* 0x0000000dff0d723e */ /* 0x000fca00000000ff */
[----:B------:R0:W-:Y:S01]  /*2890*/  @P1 STG.E.U16 desc[UR36][R10.64+0x10], R13 ;  /* 0x0000100d0a001986 */ /* 0x0001e2000c101524 */
[----:B------:R-:W-:Y:S05]  /*28a0*/  @!P0 BRA `(.L_x_41) ;  /* 0x0000000000048947 */ /* 0x000fea0003800000 */
[----:B------:R3:W5:Y:S02]  /*28b0*/  LDG.E.LTC128B.U16 R152, desc[UR36][R8.64+0x12] ;  /* 0x0000122408987981 */ /* 0x000764000c1e1520 */
.L_x_41:
[----:B------:R-:W-:Y:S05]  /*28c0*/  BSYNC B1 ;  /* 0x0000000000017941 */ /* 0x000fea0003800000 */
.L_x_40:
        /* <DEDUP_REMOVED lines=10> */
.L_x_43:
[----:B------:R-:W-:Y:S05]  /*2970*/  BSYNC B1 ;  /* 0x0000000000017941 */ /* 0x000fea0003800000 */
.L_x_42:
[----:B0----5:R-:W-:Y:S01]  /*2980*/  HADD2.F32 R12, -RZ, R152.H0_H0 ;  /* 0x20000098ff0c7230 */ /* 0x021fe20000004100 */
        /* <DEDUP_REMOVED lines=9> */
.L_x_45:
[----:B------:R-:W-:Y:S05]  /*2a20*/  BSYNC B1 ;  /* 0x0000000000017941 */ /* 0x000fea0003800000 */
.L_x_44:
        /* <DEDUP_REMOVED lines=9> */
.L_x_47:
[----:B------:R-:W-:Y:S05]  /*2ac0*/  BSYNC B1 ;  /* 0x0000000000017941 */ /* 0x000fea0003800000 */
.L_x_46:
[----:B0----5:R-:W-:Y:S01]  /*2ad0*/  HADD2.F32 R12, -RZ, R152.H0_H0 ;  /* 0x20000098ff0c7230 */ /* 0x021fe20000004100 */
        /* <DEDUP_REMOVED lines=8> */
.L_x_49:
[----:B------:R-:W-:Y:S05]  /*2b60*/  BSYNC B1 ;  /* 0x0000000000017941 */ /* 0x000fea0003800000 */
.L_x_48:
        /* <DEDUP_REMOVED lines=10> */
.L_x_51:
[----:B------:R-:W-:Y:S05]  /*2c10*/  BSYNC B1 ;  /* 0x0000000000017941 */ /* 0x000fea0003800000 */
.L_x_50:
        /* <DEDUP_REMOVED lines=10> */
.L_x_53:
[----:B------:R-:W-:Y:S05]  /*2cc0*/  BSYNC B1 ;  /* 0x0000000000017941 */ /* 0x000fea0003800000 */
.L_x_52:
        /* <DEDUP_REMOVED lines=9> */
.L_x_55:
[----:B------:R-:W-:Y:S05]  /*2d60*/  BSYNC B1 ;  /* 0x0000000000017941 */ /* 0x000fea0003800000 */
.L_x_54:
        /* <DEDUP_REMOVED lines=9> */
.L_x_57:
[----:B------:R-:W-:Y:S05]  /*2e00*/  BSYNC B1 ;  /* 0x0000000000017941 */ /* 0x000fea0003800000 */
.L_x_56:
        /* <DEDUP_REMOVED lines=10> */
.L_x_59:
[----:B------:R-:W-:Y:S05]  /*2eb0*/  BSYNC B1 ;  /* 0x0000000000017941 */ /* 0x000fea0003800000 */
.L_x_58:
        /* <DEDUP_REMOVED lines=10> */
.L_x_61:
[----:B------:R-:W-:Y:S05]  /*2f60*/  BSYNC B1 ;  /* 0x0000000000017941 */ /* 0x000fea0003800000 */
.L_x_60:
        /* <DEDUP_REMOVED lines=9> */
.L_x_63:
[----:B------:R-:W-:Y:S05]  /*3000*/  BSYNC B1 ;  /* 0x0000000000017941 */ /* 0x000fea0003800000 */
.L_x_62:
        /* <DEDUP_REMOVED lines=9> */
.L_x_65:
[----:B------:R-:W-:Y:S05]  /*30a0*/  BSYNC B1 ;  /* 0x0000000000017941 */ /* 0x000fea0003800000 */
.L_x_64:
        /* <DEDUP_REMOVED lines=10> */
.L_x_67:
[----:B------:R-:W-:Y:S05]  /*3150*/  BSYNC B1 ;  /* 0x0000000000017941 */ /* 0x000fea0003800000 */
.L_x_66:
        /* <DEDUP_REMOVED lines=10> */
.L_x_69:
[----:B------:R-:W-:Y:S05]  /*3200*/  BSYNC B1 ;  /* 0x0000000000017941 */ /* 0x000fea0003800000 */
.L_x_68:
        /* <DEDUP_REMOVED lines=9> */
.L_x_71:
[----:B------:R-:W-:Y:S05]  /*32a0*/  BSYNC B1 ;  /* 0x0000000000017941 */ /* 0x000fea0003800000 */
.L_x_70:
        /* <DEDUP_REMOVED lines=9> */
.L_x_73:
[----:B------:R-:W-:Y:S05]  /*3340*/  BSYNC B1 ;  /* 0x0000000000017941 */ /* 0x000fea0003800000 */
.L_x_72:
        /* <DEDUP_REMOVED lines=10> */
.L_x_75:
[----:B------:R-:W-:Y:S05]  /*33f0*/  BSYNC B1 ;  /* 0x0000000000017941 */ /* 0x000fea0003800000 */
.L_x_74:
        /* <DEDUP_REMOVED lines=10> */
.L_x_77:
[----:B------:R-:W-:Y:S05]  /*34a0*/  BSYNC B1 ;  /* 0x0000000000017941 */ /* 0x000fea0003800000 */
.L_x_76:
        /* <DEDUP_REMOVED lines=9> */
.L_x_79:
[----:B------:R-:W-:Y:S05]  /*3540*/  BSYNC B1 ;  /* 0x0000000000017941 */ /* 0x000fea0003800000 */
.L_x_78:
        /* <DEDUP_REMOVED lines=9> */
.L_x_81:
[----:B------:R-:W-:Y:S05]  /*35e0*/  BSYNC B1 ;  /* 0x0000000000017941 */ /* 0x000fea0003800000 */
.L_x_80:
        /* <DEDUP_REMOVED lines=10> */
.L_x_83:
[----:B------:R-:W-:Y:S05]  /*3690*/  BSYNC B1 ;  /* 0x0000000000017941 */ /* 0x000fea0003800000 */
.L_x_82:
        /* <DEDUP_REMOVED lines=10> */
.L_x_85:
[----:B------:R-:W-:Y:S05]  /*3740*/  BSYNC B1 ;  /* 0x0000000000017941 */ /* 0x000fea0003800000 */
.L_x_84:
        /* <DEDUP_REMOVED lines=9> */
.L_x_87:
[----:B------:R-:W-:Y:S05]  /*37e0*/  BSYNC B1 ;  /* 0x0000000000017941 */ /* 0x000fea0003800000 */
.L_x_86:
        /* <DEDUP_REMOVED lines=9> */
.L_x_89:
[----:B------:R-:W-:Y:S05]  /*3880*/  BSYNC B1 ;  /* 0x0000000000017941 */ /* 0x000fea0003800000 */
.L_x_88:
        /* <DEDUP_REMOVED lines=10> */
.L_x_91:
[----:B------:R-:W-:Y:S05]  /*3930*/  BSYNC B1 ;  /* 0x0000000000017941 */ /* 0x000fea0003800000 */
.L_x_90:
        /* <DEDUP_REMOVED lines=10> */
.L_x_93:
[----:B------:R-:W-:Y:S05]  /*39e0*/  BSYNC B1 ;  /* 0x0000000000017941 */ /* 0x000fea0003800000 */
.L_x_92:
        /* <DEDUP_REMOVED lines=9> */
.L_x_95:
[----:B------:R-:W-:Y:S05]  /*3a80*/  BSYNC B1 ;  /* 0x0000000000017941 */ /* 0x000fea0003800000 */
.L_x_94:
        /* <DEDUP_REMOVED lines=9> */
.L_x_97:
[----:B------:R-:W-:Y:S05]  /*3b20*/  BSYNC B1 ;  /* 0x0000000000017941 */ /* 0x000fea0003800000 */
.L_x_96:
        /* <DEDUP_REMOVED lines=10> */
.L_x_99:
[----:B------:R-:W-:Y:S05]  /*3bd0*/  BSYNC B1 ;  /* 0x0000000000017941 */ /* 0x000fea0003800000 */
.L_x_98:
        /* <DEDUP_REMOVED lines=10> */
.L_x_101:
[----:B------:R-:W-:Y:S05]  /*3c80*/  BSYNC B1 ;  /* 0x0000000000017941 */ /* 0x000fea0003800000 */
.L_x_100:
        /* <DEDUP_REMOVED lines=9> */
.L_x_103:
[----:B------:R-:W-:Y:S05]  /*3d20*/  BSYNC B1 ;  /* 0x0000000000017941 */ /* 0x000fea0003800000 */
.L_x_102:
        /* <DEDUP_REMOVED lines=9> */
.L_x_105:
[----:B------:R-:W-:Y:S05]  /*3dc0*/  BSYNC B1 ;  /* 0x0000000000017941 */ /* 0x000fea0003800000 */
.L_x_104:
        /* <DEDUP_REMOVED lines=10> */
.L_x_107:
[----:B------:R-:W-:Y:S05]  /*3e70*/  BSYNC B1 ;  /* 0x0000000000017941 */ /* 0x000fea0003800000 */
.L_x_106:
        /* <DEDUP_REMOVED lines=10> */
.L_x_109:
[----:B------:R-:W-:Y:S05]  /*3f20*/  BSYNC B1 ;  /* 0x0000000000017941 */ /* 0x000fea0003800000 */
.L_x_108:
        /* <DEDUP_REMOVED lines=9> */
.L_x_111:
[----:B------:R-:W-:Y:S05]  /*3fc0*/  BSYNC B1 ;  /* 0x0000000000017941 */ /* 0x000fea0003800000 */
.L_x_110:
        /* <DEDUP_REMOVED lines=9> */
.L_x_113:
[----:B------:R-:W-:Y:S05]  /*4060*/  BSYNC B1 ;  /* 0x0000000000017941 */ /* 0x000fea0003800000 */
.L_x_112:
        /* <DEDUP_REMOVED lines=10> */
.L_x_115:
[----:B------:R-:W-:Y:S05]  /*4110*/  BSYNC B1 ;  /* 0x0000000000017941 */ /* 0x000fea0003800000 */
.L_x_114:
        /* <DEDUP_REMOVED lines=10> */
.L_x_117:
[----:B------:R-:W-:Y:S05]  /*41c0*/  BSYNC B1 ;  /* 0x0000000000017941 */ /* 0x000fea0003800000 */
.L_x_116:
        /* <DEDUP_REMOVED lines=9> */
.L_x_119:
[----:B------:R-:W-:Y:S05]  /*4260*/  BSYNC B1 ;  /* 0x0000000000017941 */ /* 0x000fea0003800000 */
.L_x_118:
        /* <DEDUP_REMOVED lines=9> */
.L_x_121:
[----:B------:R-:W-:Y:S05]  /*4300*/  BSYNC B1 ;  /* 0x0000000000017941 */ /* 0x000fea0003800000 */
.L_x_120:
        /* <DEDUP_REMOVED lines=10> */
.L_x_123:
[----:B------:R-:W-:Y:S05]  /*43b0*/  BSYNC B1 ;  /* 0x0000000000017941 */ /* 0x000fea0003800000 */
.L_x_122:
        /* <DEDUP_REMOVED lines=10> */
.L_x_125:
[----:B------:R-:W-:Y:S05]  /*4460*/  BSYNC B1 ;  /* 0x0000000000017941 */ /* 0x000fea0003800000 */
.L_x_124:
        /* <DEDUP_REMOVED lines=9> */
.L_x_127:
[----:B------:R-:W-:Y:S05]  /*4500*/  BSYNC B1 ;  /* 0x0000000000017941 */ /* 0x000fea0003800000 */
.L_x_126:
        /* <DEDUP_REMOVED lines=9> */
.L_x_129:
[----:B------:R-:W-:Y:S05]  /*45a0*/  BSYNC B1 ;  /* 0x0000000000017941 */ /* 0x000fea0003800000 */
.L_x_128:
        /* <DEDUP_REMOVED lines=10> */
.L_x_131:
[----:B------:R-:W-:Y:S05]  /*4650*/  BSYNC B1 ;  /* 0x0000000000017941 */ /* 0x000fea0003800000 */
.L_x_130:
        /* <DEDUP_REMOVED lines=10> */
.L_x_133:
[----:B------:R-:W-:Y:S05]  /*4700*/  BSYNC B1 ;  /* 0x0000000000017941 */ /* 0x000fea0003800000 */
.L_x_132:
        /* <DEDUP_REMOVED lines=9> */
.L_x_135:
[----:B------:R-:W-:Y:S05]  /*47a0*/  BSYNC B1 ;  /* 0x0000000000017941 */ /* 0x000fea0003800000 */
.L_x_134:
        /* <DEDUP_REMOVED lines=9> */
.L_x_137:
[----:B------:R-:W-:Y:S05]  /*4840*/  BSYNC B1 ;  /* 0x0000000000017941 */ /* 0x000fea0003800000 */
.L_x_136:
        /* <DEDUP_REMOVED lines=10> */
.L_x_139:
[----:B------:R-:W-:Y:S05]  /*48f0*/  BSYNC B1 ;  /* 0x0000000000017941 */ /* 0x000fea0003800000 */
.L_x_138:
        /* <DEDUP_REMOVED lines=10> */
.L_x_141:
[----:B------:R-:W-:Y:S05]  /*49a0*/  BSYNC B1 ;  /* 0x0000000000017941 */ /* 0x000fea0003800000 */
.L_x_140:
        /* <DEDUP_REMOVED lines=9> */
.L_x_143:
[----:B------:R-:W-:Y:S05]  /*4a40*/  BSYNC B1 ;  /* 0x0000000000017941 */ /* 0x000fea0003800000 */
.L_x_142:
        /* <DEDUP_REMOVED lines=9> */
.L_x_145:
[----:B------:R-:W-:Y:S05]  /*4ae0*/  BSYNC B1 ;  /* 0x0000000000017941 */ /* 0x000fea0003800000 */
.L_x_144:
        /* <DEDUP_REMOVED lines=10> */
.L_x_147:
[----:B------:R-:W-:Y:S05]  /*4b90*/  BSYNC B1 ;  /* 0x0000000000017941 */ /* 0x000fea0003800000 */
.L_x_146:
        /* <DEDUP_REMOVED lines=10> */
.L_x_149:
[----:B------:R-:W-:Y:S05]  /*4c40*/  BSYNC B1 ;  /* 0x0000000000017941 */ /* 0x000fea0003800000 */
.L_x_148:
        /* <DEDUP_REMOVED lines=9> */
.L_x_151:
[----:B------:R-:W-:Y:S05]  /*4ce0*/  BSYNC B1 ;  /* 0x0000000000017941 */ /* 0x000fea0003800000 */
.L_x_150:
        /* <DEDUP_REMOVED lines=9> */
.L_x_153:
[----:B------:R-:W-:Y:S05]  /*4d80*/  BSYNC B1 ;  /* 0x0000000000017941 */ /* 0x000fea0003800000 */
.L_x_152:
        /* <DEDUP_REMOVED lines=10> */
.L_x_155:
[----:B------:R-:W-:Y:S05]  /*4e30*/  BSYNC B1 ;  /* 0x0000000000017941 */ /* 0x000fea0003800000 */
.L_x_154:
        /* <DEDUP_REMOVED lines=10> */
.L_x_157:
[----:B------:R-:W-:Y:S05]  /*4ee0*/  BSYNC B1 ;  /* 0x0000000000017941 */ /* 0x000fea0003800000 */
.L_x_156:
        /* <DEDUP_REMOVED lines=9> */
.L_x_159:
[----:B------:R-:W-:Y:S05]  /*4f80*/  BSYNC B1 ;  /* 0x0000000000017941 */ /* 0x000fea0003800000 */
.L_x_158:
        /* <DEDUP_REMOVED lines=9> */
.L_x_161:
[----:B------:R-:W-:Y:S05]  /*5020*/  BSYNC B1 ;  /* 0x0000000000017941 */ /* 0x000fea0003800000 */
.L_x_160:
        /* <DEDUP_REMOVED lines=10> */
.L_x_163:
[----:B------:R-:W-:Y:S05]  /*50d0*/  BSYNC B1 ;  /* 0x0000000000017941 */ /* 0x000fea0003800000 */
.L_x_162:
        /* <DEDUP_REMOVED lines=10> */
.L_x_165:
[----:B------:R-:W-:Y:S05]  /*5180*/  BSYNC B1 ;  /* 0x0000000000017941 */ /* 0x000fea0003800000 */
.L_x_164:
        /* <DEDUP_REMOVED lines=9> */
.L_x_167:
[----:B------:R-:W-:Y:S05]  /*5220*/  BSYNC B1 ;  /* 0x0000000000017941 */ /* 0x000fea0003800000 */
.L_x_166:
        /* <DEDUP_REMOVED lines=9> */
.L_x_169:
[----:B------:R-:W-:Y:S05]  /*52c0*/  BSYNC B1 ;  /* 0x0000000000017941 */ /* 0x000fea0003800000 */
.L_x_168:
        /* <DEDUP_REMOVED lines=10> */
.L_x_171:
[----:B------:R-:W-:Y:S05]  /*5370*/  BSYNC B1 ;  /* 0x0000000000017941 */ /* 0x000fea0003800000 */
.L_x_170:
        /* <DEDUP_REMOVED lines=10> */
.L_x_173:
[----:B------:R-:W-:Y:S05]  /*5420*/  BSYNC B1 ;  /* 0x0000000000017941 */ /* 0x000fea0003800000 */
.L_x_172:
        /* <DEDUP_REMOVED lines=9> */
.L_x_175:
[----:B------:R-:W-:Y:S05]  /*54c0*/  BSYNC B1 ;  /* 0x0000000000017941 */ /* 0x000fea0003800000 */
.L_x_174:
        /* <DEDUP_REMOVED lines=9> */
.L_x_177:
[----:B------:R-:W-:Y:S05]  /*5560*/  BSYNC B1 ;  /* 0x0000000000017941 */ /* 0x000fea0003800000 */
.L_x_176:
        /* <DEDUP_REMOVED lines=10> */
.L_x_179:
[----:B------:R-:W-:Y:S05]  /*5610*/  BSYNC B1 ;  /* 0x0000000000017941 */ /* 0x000fea0003800000 */
.L_x_178:
        /* <DEDUP_REMOVED lines=10> */
.L_x_181:
[----:B------:R-:W-:Y:S05]  /*56c0*/  BSYNC B1 ;  /* 0x0000000000017941 */ /* 0x000fea0003800000 */
.L_x_180:
        /* <DEDUP_REMOVED lines=9> */
.L_x_183:
[----:B------:R-:W-:Y:S05]  /*5760*/  BSYNC B1 ;  /* 0x0000000000017941 */ /* 0x000fea0003800000 */
.L_x_182:
        /* <DEDUP_REMOVED lines=9> */
.L_x_185:
[----:B------:R-:W-:Y:S05]  /*5800*/  BSYNC B1 ;  /* 0x0000000000017941 */ /* 0x000fea0003800000 */
.L_x_184:
        /* <DEDUP_REMOVED lines=10> */
.L_x_187:
[----:B------:R-:W-:Y:S05]  /*58b0*/  BSYNC B1 ;  /* 0x0000000000017941 */ /* 0x000fea0003800000 */
.L_x_186:
        /* <DEDUP_REMOVED lines=10> */
.L_x_189:
[----:B------:R-:W-:Y:S05]  /*5960*/  BSYNC B1 ;  /* 0x0000000000017941 */ /* 0x000fea0003800000 */
.L_x_188:
        /* <DEDUP_REMOVED lines=9> */
.L_x_191:
[----:B------:R-:W-:Y:S05]  /*5a00*/  BSYNC B1 ;  /* 0x0000000000017941 */ /* 0x000fea0003800000 */
.L_x_190:
        /* <DEDUP_REMOVED lines=9> */
.L_x_193:
[----:B------:R-:W-:Y:S05]  /*5aa0*/  BSYNC B1 ;  /* 0x0000000000017941 */ /* 0x000fea0003800000 */
.L_x_192:
        /* <DEDUP_REMOVED lines=10> */
.L_x_195:
[----:B------:R-:W-:Y:S05]  /*5b50*/  BSYNC B1 ;  /* 0x0000000000017941 */ /* 0x000fea0003800000 */
.L_x_194:
        /* <DEDUP_REMOVED lines=10> */
.L_x_197:
[----:B------:R-:W-:Y:S05]  /*5c00*/  BSYNC B1 ;  /* 0x0000000000017941 */ /* 0x000fea0003800000 */
.L_x_196:
        /* <DEDUP_REMOVED lines=9> */
.L_x_199:
[----:B------:R-:W-:Y:S05]  /*5ca0*/  BSYNC B1 ;  /* 0x0000000000017941 */ /* 0x000fea0003800000 */
.L_x_198:
        /* <DEDUP_REMOVED lines=9> */
.L_x_201:
[----:B------:R-:W-:Y:S05]  /*5d40*/  BSYNC B1 ;  /* 0x0000000000017941 */ /* 0x000fea0003800000 */
.L_x_200:
        /* <DEDUP_REMOVED lines=10> */
.L_x_203:
[----:B------:R-:W-:Y:S05]  /*5df0*/  BSYNC B1 ;  /* 0x0000000000017941 */ /* 0x000fea0003800000 */
.L_x_202:
        /* <DEDUP_REMOVED lines=10> */
.L_x_205:
[----:B------:R-:W-:Y:S05]  /*5ea0*/  BSYNC B1 ;  /* 0x0000000000017941 */ /* 0x000fea0003800000 */
.L_x_204:
        /* <DEDUP_REMOVED lines=9> */
.L_x_207:
[----:B------:R-:W-:Y:S05]  /*5f40*/  BSYNC B1 ;  /* 0x0000000000017941 */ /* 0x000fea0003800000 */
.L_x_206:
        /* <DEDUP_REMOVED lines=9> */
.L_x_209:
[----:B------:R-:W-:Y:S05]  /*5fe0*/  BSYNC B1 ;  /* 0x0000000000017941 */ /* 0x000fea0003800000 */
.L_x_208:
        /* <DEDUP_REMOVED lines=10> */
.L_x_211:
[----:B------:R-:W-:Y:S05]  /*6090*/  BSYNC B1 ;  /* 0x0000000000017941 */ /* 0x000fea0003800000 */
.L_x_210:
        /* <DEDUP_REMOVED lines=10> */
.L_x_213:
[----:B------:R-:W-:Y:S05]  /*6140*/  BSYNC B1 ;  /* 0x0000000000017941 */ /* 0x000fea0003800000 */
.L_x_212:
        /* <DEDUP_REMOVED lines=9> */
.L_x_215:
[----:B------:R-:W-:Y:S05]  /*61e0*/  BSYNC B1 ;  /* 0x0000000000017941 */ /* 0x000fea0003800000 */
.L_x_214:
        /* <DEDUP_REMOVED lines=9> */
.L_x_217:
[----:B------:R-:W-:Y:S05]  /*6280*/  BSYNC B1 ;  /* 0x0000000000017941 */ /* 0x000fea0003800000 */
.L_x_216:
        /* <DEDUP_REMOVED lines=10> */
.L_x_219:
[----:B------:R-:W-:Y:S05]  /*6330*/  BSYNC B1 ;  /* 0x0000000000017941 */ /* 0x000fea0003800000 */
.L_x_218:
        /* <DEDUP_REMOVED lines=10> */
.L_x_221:
[----:B------:R-:W-:Y:S05]  /*63e0*/  BSYNC B1 ;  /* 0x0000000000017941 */ /* 0x000fea0003800000 */
.L_x_220:
        /* <DEDUP_REMOVED lines=9> */
.L_x_223:
[----:B------:R-:W-:Y:S05]  /*6480*/  BSYNC B1 ;  /* 0x0000000000017941 */ /* 0x000fea0003800000 */
.L_x_222:
        /* <DEDUP_REMOVED lines=9> */
.L_x_225:
[----:B------:R-:W-:Y:S05]  /*6520*/  BSYNC B1 ;  /* 0x0000000000017941 */ /* 0x000fea0003800000 */
.L_x_224:
        /* <DEDUP_REMOVED lines=10> */
.L_x_227:
[----:B------:R-:W-:Y:S05]  /*65d0*/  BSYNC B1 ;  /* 0x0000000000017941 */ /* 0x000fea0003800000 */
.L_x_226:
        /* <DEDUP_REMOVED lines=10> */
.L_x_229:
[----:B------:R-:W-:Y:S05]  /*6680*/  BSYNC B1 ;  /* 0x0000000000017941 */ /* 0x000fea0003800000 */
.L_x_228:
        /* <DEDUP_REMOVED lines=9> */
.L_x_231:
[----:B------:R-:W-:Y:S05]  /*6720*/  BSYNC B1 ;  /* 0x0000000000017941 */ /* 0x000fea0003800000 */
.L_x_230:
        /* <DEDUP_REMOVED lines=9> */
.L_x_233:
[----:B------:R-:W-:Y:S05]  /*67c0*/  BSYNC B1 ;  /* 0x0000000000017941 */ /* 0x000fea0003800000 */
.L_x_232:
        /* <DEDUP_REMOVED lines=10> */
.L_x_235:
[----:B------:R-:W-:Y:S05]  /*6870*/  BSYNC B1 ;  /* 0x0000000000017941 */ /* 0x000fea0003800000 */
.L_x_234:
        /* <DEDUP_REMOVED lines=10> */
.L_x_237:
[----:B------:R-:W-:Y:S05]  /*6920*/  BSYNC B1 ;  /* 0x0000000000017941 */ /* 0x000fea0003800000 */
.L_x_236:
        /* <DEDUP_REMOVED lines=9> */
.L_x_239:
[----:B------:R-:W-:Y:S05]  /*69c0*/  BSYNC B1 ;  /* 0x0000000000017941 */ /* 0x000fea0003800000 */
.L_x_238:
        /* <DEDUP_REMOVED lines=9> */
.L_x_241:
[----:B------:R-:W-:Y:S05]  /*6a60*/  BSYNC B1 ;  /* 0x0000000000017941 */ /* 0x000fea0003800000 */
.L_x_240:
        /* <DEDUP_REMOVED lines=10> */
.L_x_243:
[----:B------:R-:W-:Y:S05]  /*6b10*/  BSYNC B1 ;  /* 0x0000000000017941 */ /* 0x000fea0003800000 */
.L_x_242:
        /* <DEDUP_REMOVED lines=10> */
.L_x_245:
[----:B------:R-:W-:Y:S05]  /*6bc0*/  BSYNC B1 ;  /* 0x0000000000017941 */ /* 0x000fea0003800000 */
.L_x_244:
        /* <DEDUP_REMOVED lines=9> */
.L_x_247:
[----:B------:R-:W-:Y:S05]  /*6c60*/  BSYNC B1 ;  /* 0x0000000000017941 */ /* 0x000fea0003800000 */
.L_x_246:
        /* <DEDUP_REMOVED lines=9> */
.L_x_249:
[----:B------:R-:W-:Y:S05]  /*6d00*/  BSYNC B1 ;  /* 0x0000000000017941 */ /* 0x000fea0003800000 */
.L_x_248:
        /* <DEDUP_REMOVED lines=10> */
.L_x_251:
[----:B------:R-:W-:Y:S05]  /*6db0*/  BSYNC B1 ;  /* 0x0000000000017941 */ /* 0x000fea0003800000 */
.L_x_250:
        /* <DEDUP_REMOVED lines=10> */
.L_x_253:
[----:B------:R-:W-:Y:S05]  /*6e60*/  BSYNC B1 ;  /* 0x0000000000017941 */ /* 0x000fea0003800000 */
.L_x_252:
        /* <DEDUP_REMOVED lines=9> */
.L_x_255:
[----:B------:R-:W-:Y:S05]  /*6f00*/  BSYNC B1 ;  /* 0x0000000000017941 */ /* 0x000fea0003800000 */
.L_x_254:
        /* <DEDUP_REMOVED lines=9> */
.L_x_257:
[----:B------:R-:W-:Y:S05]  /*6fa0*/  BSYNC B1 ;  /* 0x0000000000017941 */ /* 0x000fea0003800000 */
.L_x_256:
        /* <DEDUP_REMOVED lines=10> */
.L_x_259:
[----:B------:R-:W-:Y:S05]  /*7050*/  BSYNC B1 ;  /* 0x0000000000017941 */ /* 0x000fea0003800000 */
.L_x_258:
        /* <DEDUP_REMOVED lines=10> */
.L_x_261:
[----:B------:R-:W-:Y:S05]  /*7100*/  BSYNC B1 ;  /* 0x0000000000017941 */ /* 0x000fea0003800000 */
.L_x_260:
        /* <DEDUP_REMOVED lines=9> */
.L_x_263:
[----:B------:R-:W-:Y:S05]  /*71a0*/  BSYNC B1 ;  /* 0x0000000000017941 */ /* 0x000fea0003800000 */
.L_x_262:
        /* <DEDUP_REMOVED lines=9> */
.L_x_265:
[----:B------:R-:W-:Y:S05]  /*7240*/  BSYNC B1 ;  /* 0x0000000000017941 */ /* 0x000fea0003800000 */
.L_x_264:
        /* <DEDUP_REMOVED lines=10> */
.L_x_267:
[----:B------:R-:W-:Y:S05]  /*72f0*/  BSYNC B1 ;  /* 0x0000000000017941 */ /* 0x000fea0003800000 */
.L_x_266:
        /* <DEDUP_REMOVED lines=10> */
.L_x_269:
[----:B------:R-:W-:Y:S05]  /*73a0*/  BSYNC B1 ;  /* 0x0000000000017941 */ /* 0x000fea0003800000 */
.L_x_268:
        /* <DEDUP_REMOVED lines=9> */
.L_x_271:
[----:B------:R-:W-:Y:S05]  /*7440*/  BSYNC B1 ;  /* 0x0000000000017941 */ /* 0x000fea0003800000 */
.L_x_270:
        /* <DEDUP_REMOVED lines=9> */
.L_x_273:
[----:B------:R-:W-:Y:S05]  /*74e0*/  BSYNC B1 ;  /* 0x0000000000017941 */ /* 0x000fea0003800000 */
.L_x_272:
        /* <DEDUP_REMOVED lines=10> */
.L_x_275:
[----:B------:R-:W-:Y:S05]  /*7590*/  BSYNC B1 ;  /* 0x0000000000017941 */ /* 0x000fea0003800000 */
.L_x_274:
        /* <DEDUP_REMOVED lines=10> */
.L_x_277:
[----:B------:R-:W-:Y:S05]  /*7640*/  BSYNC B1 ;  /* 0x0000000000017941 */ /* 0x000fea0003800000 */
.L_x_276:
[----:B01--45:R-:W-:Y:S01]  /*7650*/  HADD2.F32 R6, -RZ, R152.H0_H0 ;  /* 0x20000098ff067230 */ /* 0x033fe20000004100 */
        /* <DEDUP_REMOVED lines=8> */
.L_x_279:
[----:B------:R-:W-:Y:S05]  /*76e0*/  BSYNC B1 ;  /* 0x0000000000017941 */ /* 0x000fea0003800000 */
.L_x_278:
[----:B0-2--5:R-:W-:Y:S01]  /*76f0*/  HADD2.F32 R4, -RZ, R152.H0_H0 ;  /* 0x20000098ff047230 */ /* 0x025fe20000004100 */
[----:B------:R-:W-:Y:S01]  /*7700*/  ISETP.GT.AND P0, PT, R0, 0x8, P0 ;  /* 0x000000080000780c */ /* 0x000fe20000704270 */
[----:B------:R-:W-:Y:S01]  /*7710*/  @P1 IMAD.MOV.U32 R5, RZ, RZ, R11 ;  /* 0x000000ffff051224 */ /* 0x000fe200078e000b */
[----:B------:R-:W-:Y:S02]  /*7720*/  BSSY B1, `(.L_x_280) ;  /* 0x0000008000017945 */ /* 0x000fe40003800000 */
[----:B------:R-:W-:Y:S01]  /*7730*/  FMUL R3, R4, R155 ;  /* 0x0000009b04037220 */ /* 0x000fe20000400000 */
[----:B------:R-:W-:-:S03]  /*7740*/  @P1 IMAD.MOV.U32 R4, RZ, RZ, R10 ;  /* 0x000000ffff041224 */ /* 0x000fc600078e000a */
[----:B------:R-:W-:-:S05]  /*7750*/  FFMA R3, R150, R154, R3 ;  /* 0x0000009a96037223 */ /* 0x000fca0000000003 */
[----:B------:R-:W-:-:S05]  /*7760*/  F2FP.F16.F32.PACK_AB R3, RZ, R3 ;  /* 0x00000003ff03723e */ /* 0x000fca00000000ff */
[----:B------:R0:W-:Y:S01]  /*7770*/  @P1 STG.E.U16 desc[UR36][R4.64+0x1f0], R3 ;  /* 0x0001f00304001986 */ /* 0x0001e2000c101524 */
[----:B------:R-:W-:Y:S05]  /*7780*/  @!P0 BRA `(.L_x_281) ;  /* 0x0000000000048947 */ /* 0x000fea0003800000 */
[----:B------:R2:W5:Y:S02]  /*7790*/  LDG.E.LTC128B.U16 R152, desc[UR36][R8.64+0x1f2] ;  /* 0x0001f22408987981 */ /* 0x000564000c1e1520 */
.L_x_281:
[----:B------:R-:W-:Y:S05]  /*77a0*/  BSYNC B1 ;  /* 0x0000000000017941 */ /* 0x000fea0003800000 */
.L_x_280:
[----:B------:R-:W-:Y:S05]  /*77b0*/  @!P0 BRA `(.L_x_282) ;  /* 0x0000002400308947 */ /* 0x000fea0003800000 */
[----:B-----5:R-:W-:-:S05]  /*77c0*/  HADD2.F32 R152, -RZ, R152.H0_H0 ;  /* 0x20000098ff987230 */ /* 0x020fca0000004100 */
[----:B------:R-:W-:-:S04]  /*77d0*/  FMUL R152, R152, R155 ;  /* 0x0000009b98987220 */ /* 0x000fc80000400000 */
[----:B------:R-:W-:-:S05]  /*77e0*/  FFMA R152, R151, R154, R152 ;  /* 0x0000009a97987223 */ /* 0x000fca0000000098 */
[----:B------:R-:W-:-:S05]  /*77f0*/  F2FP.F16.F32.PACK_AB R152, RZ, R152 ;  /* 0x00000098ff98723e */ /* 0x000fca00000000ff */
[----:B------:R4:W-:Y:S01]  /*7800*/  STG.E.U16 desc[UR36][R10.64+0x1f2], R152 ;  /* 0x0001f2980a007986 */ /* 0x0009e2000c101524 */
[----:B------:R-:W-:Y:S05]  /*7810*/  BRA `(.L_x_282) ;  /* 0x0000002400187947 */ /* 0x000fea0003800000 */
.L_x_29:
[----:B------:R-:W-:Y:S01]  /*7820*/  ISETP.GT.AND P0, PT, R3, 0x1, PT ;  /* 0x000000010300780c */ /* 0x000fe20003f04270 */
[----:B------:R-:W-:Y:S01]  /*7830*/  ULDC.64 UR4, c[0x0][0x5c0] ;  /* 0x0001700000047ab9 */ /* 0x000fe20000000a00 */
[-C--:B------:R-:W-:Y:S01]  /*7840*/  FMUL R24, R24, R154.reuse ;  /* 0x0000009a18187220 */ /* 0x080fe20000400000 */
[-C--:B------:R-:W-:Y:S01]  /*7850*/  FMUL R25, R25, R154.reuse ;  /* 0x0000009a19197220 */ /* 0x080fe20000400000 */
[----:B------:R-:W-:Y:S01]  /*7860*/  ISETP.GT.AND P3, PT, R0, RZ, P0 ;  /* 0x000000ff0000720c */ /* 0x000fe20000764270 */
[-C--:B------:R-:W-:Y:S01]  /*7870*/  FMUL R26, R26, R154.reuse ;  /* 0x0000009a1a1a7220 */ /* 0x080fe20000400000 */
[----:B------:R-:W-:Y:S01]  /*7880*/  LEA R4, P4, R160, UR4, 0x1 ;  /* 0x00000004a0047c11 */ /* 0x000fe2000f8808ff */
[----:B------:R-:W-:Y:S01]  /*7890*/  FMUL R27, R27, R154 ;  /* 0x0000009a1b1b7220 */ /* 0x000fe20000400000 */
[----:B------:R-:W-:Y:S01]  /*78a0*/  F2FP.F16.F32.PACK_AB R24, RZ, R24 ;  /* 0x00000018ff18723e */ /* 0x000fe200000000ff */
[-C--:B------:R-:W-:Y:S01]  /*78b0*/  FMUL R28, R28, R154.reuse ;  /* 0x0000009a1c1c7220 */ /* 0x080fe20000400000 */
[----:B------:R-:W-:Y:S01]  /*78c0*/  LEA.HI.X R5, R160, UR5, R169, 0x1, P4 ;  /* 0x00000005a0057c11 */ /* 0x000fe2000a0f0ca9 */
[-C--:B------:R-:W-:Y:S01]  /*78d0*/  FMUL R29, R29, R154.reuse ;  /* 0x0000009a1d1d7220 */ /* 0x080fe20000400000 */
[----:B------:R-:W-:Y:S01]  /*78e0*/  F2FP.F16.F32.PACK_AB R25, RZ, R25 ;  /* 0x00000019ff19723e */ /* 0x000fe200000000ff */
[-C--:B------:R-:W-:Y:S01]  /*78f0*/  FMUL R30, R30, R154.reuse ;  /* 0x0000009a1e1e7220 */ /* 0x080fe20000400000 */
[----:B------:R-:W-:Y:S01]  /*7900*/  SHF.L.U64.HI R11, R10, 0x4, R11 ;  /* 0x000000040a0b7819 */ /* 0x000fe2000001020b */
[----:B------:R-:W-:Y:S01]  /*7910*/  @P1 STG.E.U16 desc[UR36][R4.64], R24 ;  /* 0x0000001804001986 */ /* 0x000fe2000c101524 */
[----:B------:R-:W-:Y:S01]  /*7920*/  ISETP.GT.AND P1, PT, R3, 0x8, PT ;  /* 0x000000080300780c */ /* 0x000fe20003f24270 */
[----:B------:R-:W-:Y:S01]  /*7930*/  FMUL R31, R31, R154 ;  /* 0x0000009a1f1f7220 */ /* 0x000fe20000400000 */
[----:B------:R-:W-:Y:S01]  /*7940*/  ISETP.GT.AND P4, PT, R0, 0x8, P0 ;  /* 0x000000080000780c */ /* 0x000fe20000784270 */
[----:B------:R-:W-:Y:S01]  /*7950*/  @P3 STG.E.U16 desc[UR36][R4.64+0x2], R25 ;  /* 0x0000021904003986 */ /* 0x000fe2000c101524 */
[----:B------:R-:W-:Y:S01]  /*7960*/  LEA R6, P3, R10, R4, 0x4 ;  /* 0x000000040a067211 */ /* 0x000fe200078620ff */
[-C--:B------:R-:W-:Y:S01]  /*7970*/  FMUL R32, R32, R154.reuse ;  /* 0x0000009a20207220 */ /* 0x080fe20000400000 */
[C---:B------:R-:W-:Y:S01]  /*7980*/  ISETP.GT.AND P2, PT, R0.reuse, 0x8, P2 ;  /* 0x000000080000780c */ /* 0x040fe20001744270 */
[-C--:B------:R-:W-:Y:S01]  /*7990*/  FMUL R33, R33, R154.reuse ;  /* 0x0000009a21217220 */ /* 0x080fe20000400000 */
[----:B------:R-:W-:Y:S01]  /*79a0*/  ISETP.GT.AND P0, PT, R3, 0x9, PT ;  /* 0x000000090300780c */ /* 0x000fe20003f04270 */
[----:B------:R-:W-:Y:S01]  /*79b0*/  IMAD.X R7, R11, 0x1, R5, P3 ;  /* 0x000000010b077824 */ /* 0x000fe200018e0605 */
[----:B------:R-:W-:Y:S01]  /*79c0*/  ISETP.GT.AND P5, PT, R0, RZ, P1 ;  /* 0x000000ff0000720c */ /* 0x000fe20000fa4270 */
[-C--:B------:R-:W-:Y:S01]  /*79d0*/  FMUL R34, R34, R154.reuse ;  /* 0x0000009a22227220 */ /* 0x080fe20000400000 */
[----:B------:R-:W-:Y:S01]  /*79e0*/  ISETP.GT.AND P3, PT, R0, RZ, P0 ;  /* 0x000000ff0000720c */ /* 0x000fe20000764270 */
[----:B------:R-:W-:Y:S01]  /*79f0*/  FMUL R35, R35, R154 ;  /* 0x0000009a23237220 */ /* 0x000fe20000400000 */
[----:B------:R-:W-:Y:S01]  /*7a00*/  F2FP.F16.F32.PACK_AB R26, RZ, R26 ;  /* 0x0000001aff1a723e */ /* 0x000fe200000000ff */
[-C--:B------:R-:W-:Y:S01]  /*7a10*/  FMUL R36, R36, R154.reuse ;  /* 0x0000009a24247220 */ /* 0x080fe20000400000 */
[----:B------:R-:W-:Y:S01]  /*7a20*/  F2FP.F16.F32.PACK_AB R27, RZ, R27 ;  /* 0x0000001bff1b723e */ /* 0x000fe200000000ff */
[----:B------:R-:W-:Y:S01]  /*7a30*/  FMUL R37, R37, R154 ;  /* 0x0000009a25257220 */ /* 0x000fe20000400000 */
[----:B------:R-:W-:Y:S01]  /*7a40*/  F2FP.F16.F32.PACK_AB R28, RZ, R28 ;  /* 0x0000001cff1c723e */ /* 0x000fe200000000ff */
[----:B------:R-:W-:Y:S01]  /*7a50*/  @P2 STG.E.U16 desc[UR36][R6.64], R26 ;  /* 0x0000001a06002986 */ /* 0x000fe2000c101524 */
[----:B------:R-:W-:Y:S01]  /*7a60*/  F2FP.F16.F32.PACK_AB R29, RZ, R29 ;  /* 0x0000001dff1d723e */ /* 0x000fe200000000ff */
[-C--:B------:R-:W-:Y:S01]  /*7a70*/  FMUL R38, R38, R154.reuse ;  /* 0x0000009a26267220 */ /* 0x080fe20000400000 */
[C---:B------:R-:W-:Y:S01]  /*7a80*/  ISETP.GT.AND P2, PT, R0.reuse, 0x8, P1 ;  /* 0x000000080000780c */ /* 0x040fe20000f44270 */
[----:B------:R-:W-:Y:S01]  /*7a90*/  @P4 STG.E.U16 desc[UR36][R6.64+0x2], R27 ;  /* 0x0000021b06004986 */ /* 0x000fe2000c101524 */
[----:B------:R-:W-:Y:S01]  /*7aa0*/  ISETP.GT.AND P1, PT, R3, 0x10, PT ;  /* 0x000000100300780c */ /* 0x000fe20003f24270 */
[----:B------:R-:W-:Y:S01]  /*7ab0*/  FMUL R39, R39, R154 ;  /* 0x0000009a27277220 */ /* 0x000fe20000400000 */
[----:B------:R-:W-:Y:S01]  /*7ac0*/  F2FP.F16.F32.PACK_AB R30, RZ, R30 ;  /* 0x0000001eff1e723e */ /* 0x000fe200000000ff */
[----:B------:R-:W-:Y:S01]  /*7ad0*/  @P5 STG.E.U16 desc[UR36][R4.64+0x10], R28 ;  /* 0x0000101c04005986 */ /* 0x000fe2000c101524 */
[----:B------:R-:W-:Y:S01]  /*7ae0*/  ISETP.GT.AND P4, PT, R0, RZ, P1 ;  /* 0x000000ff0000720c */ /* 0x000fe20000f84270 */
[-C--:B------:R-:W-:Y:S01]  /*7af0*/  FMUL R40, R40, R154.reuse ;  /* 0x0000009a28287220 */ /* 0x080fe20000400000 */
[----:B------:R-:W-:Y:S01]  /*7b00*/  F2FP.F16.F32.PACK_AB R31, RZ, R31 ;  /* 0x0000001fff1f723e */ /* 0x000fe200000000ff */
[----:B------:R-:W-:Y:S01]  /*7b10*/  @P3 STG.E.U16 desc[UR36][R4.64+0x12], R29 ;  /* 0x0000121d04003986 */ /* 0x000fe2000c101524 */
[----:B------:R-:W-:Y:S01]  /*7b20*/  ISETP.GT.AND P3, PT, R0, 0x8, P0 ;  /* 0x000000080000780c */ /* 0x000fe20000764270 */
[----:B------:R-:W-:Y:S01]  /*7b30*/  FMUL R41, R41, R154 ;  /* 0x0000009a29297220 */ /* 0x000fe20000400000 */
[----:B------:R-:W-:Y:S01]  /*7b40*/  ISETP.GT.AND P0, PT, R3, 0x11, PT ;  /* 0x000000110300780c */ /* 0x000fe20003f04270 */
[----:B------:R-:W-:Y:S01]  /*7b50*/  @P2 STG.E.U16 desc[UR36][R6.64+0x10], R30 ;  /* 0x0000101e06002986 */ /* 0x000fe2000c101524 */
[----:B------:R-:W-:Y:S01]  /*7b60*/  F2FP.F16.F32.PACK_AB R32, RZ, R32 ;  /* 0x00000020ff20723e */ /* 0x000fe200000000ff */
[-C--:B------:R-:W-:Y:S01]  /*7b70*/  FMUL R42, R42, R154.reuse ;  /* 0x0000009a2a2a7220 */ /* 0x080fe20000400000 */
[C---:B------:R-:W-:Y:S01]  /*7b80*/  ISETP.GT.AND P5, PT, R0.reuse, RZ, P0 ;  /* 0x000000ff0000720c */ /* 0x040fe200007a4270 */
[-C--:B------:R-:W-:Y:S01]  /*7b90*/  FMUL R43, R43, R154.reuse ;  /* 0x0000009a2b2b7220 */ /* 0x080fe20000400000 */
[----:B------:R-:W-:Y:S01]  /*7ba0*/  ISETP.GT.AND P2, PT, R0, 0x8, P1 ;  /* 0x000000080000780c */ /* 0x000fe20000f44270 */
[-C--:B------:R-:W-:Y:S01]  /*7bb0*/  FMUL R44, R44, R154.reuse ;  /* 0x0000009a2c2c7220 */ /* 0x080fe20000400000 */
[----:B------:R-:W-:Y:S01]  /*7bc0*/  ISETP.GT.AND P1, PT, R3, 0x18, PT ;  /* 0x000000180300780c */ /* 0x000fe20003f24270 */
[-C--:B------:R-:W-:Y:S01]  /*7bd0*/  FMUL R45, R45, R154.reuse ;  /* 0x0000009a2d2d7220 */ /* 0x080fe20000400000 */
[----:B------:R-:W-:Y:S01]  /*7be0*/  F2FP.F16.F32.PACK_AB R33, RZ, R33 ;  /* 0x00000021ff21723e */ /* 0x000fe200000000ff */
[----:B------:R-:W-:Y:S01]  /*7bf0*/  @P3 STG.E.U16 desc[UR36][R6.64+0x12], R31 ;  /* 0x0000121f06003986 */ /* 0x000fe2000c101524 */
[----:B------:R-:W-:Y:S01]  /*7c00*/  ISETP.GT.AND P3, PT, R0, 0x8, P0 ;  /* 0x000000080000780c */ /* 0x000fe20000764270 */
[-C--:B------:R-:W-:Y:S01]  /*7c10*/  FMUL R46, R46, R154.reuse ;  /* 0x0000009a2e2e7220 */ /* 0x080fe20000400000 */
[----:B------:R-:W-:Y:S01]  /*7c20*/  ISETP.GT.AND P0, PT, R3, 0x19, PT ;  /* 0x000000190300780c */ /* 0x000fe20003f04270 */
[----:B------:R-:W-:Y:S01]  /*7c30*/  @P4 STG.E.U16 desc[UR36][R4.64+0x20], R32 ;  /* 0x0000202004004986 */ /* 0x000fe2000c101524 */
[C---:B------:R-:W-:Y:S01]  /*7c40*/  ISETP.GT.AND P4, PT, R0.reuse, RZ, P1 ;  /* 0x000000ff0000720c */ /* 0x040fe20000f84270 */
[----:B------:R-:W-:Y:S01]  /*7c50*/  FMUL R47, R47, R154 ;  /* 0x0000009a2f2f7220 */ /* 0x000fe20000400000 */
[----:B------:R-:W-:Y:S01]  /*7c60*/  F2FP.F16.F32.PACK_AB R34, RZ, R34 ;  /* 0x00000022ff22723e */ /* 0x000fe200000000ff */
[----:B------:R-:W-:Y:S01]  /*7c70*/  @P5 STG.E.U16 desc[UR36][R4.64+0x22], R33 ;  /* 0x0000222104005986 */ /* 0x000fe2000c101524 */
[----:B------:R-:W-:Y:S01]  /*7c80*/  ISETP.GT.AND P5, PT, R0, RZ, P0 ;  /* 0x000000ff0000720c */ /* 0x000fe200007a4270 */
[----:B------:R-:W-:Y:S01]  /*7c90*/  FMUL R48, R48, R154 ;  /* 0x0000009a30307220 */ /* 0x000fe20000400000 */
[----:B------:R-:W-:Y:S01]  /*7ca0*/  F2FP.F16.F32.PACK_AB R35, RZ, R35 ;  /* 0x00000023ff23723e */ /* 0x000fe200000000ff */
[----:B------:R-:W-:Y:S01]  /*7cb0*/  @P2 STG.E.U16 desc[UR36][R6.64+0x20], R34 ;  /* 0x0000202206002986 */ /* 0x000fe2000c101524 */
[----:B------:R-:W-:Y:S01]  /*7cc0*/  F2FP.F16.F32.PACK_AB R36, RZ, R36 ;  /* 0x00000024ff24723e */ /* 0x000fe200000000ff */
[-C--:B------:R-:W-:Y:S01]  /*7cd0*/  FMUL R49, R49, R154.reuse ;  /* 0x0000009a31317220 */ /* 0x080fe20000400000 */
[----:B------:R-:W-:Y:S01]  /*7ce0*/  ISETP.GT.AND P2, PT, R0, 0x8, P1 ;  /* 0x000000080000780c */ /* 0x000fe20000f44270 */
[----:B------:R-:W-:Y:S01]  /*7cf0*/  @P3 STG.E.U16 desc[UR36][R6.64+0x22], R35 ;  /* 0x0000222306003986 */ /* 0x000fe2000c101524 */
[----:B------:R-:W-:Y:S01]  /*7d00*/  ISETP.GT.AND P1, PT, R3, 0x20, PT ;  /* 0x000000200300780c */ /* 0x000fe20003f24270 */
[-C--:B------:R-:W-:Y:S01]  /*7d10*/  FMUL R50, R50, R154.reuse ;  /* 0x0000009a32327220 */ /* 0x080fe20000400000 */
[----:B------:R-:W-:Y:S01]  /*7d20*/  F2FP.F16.F32.PACK_AB R37, RZ, R37 ;  /* 0x00000025ff25723e */ /* 0x000fe200000000ff */
[----:B------:R-:W-:Y:S01]  /*7d30*/  @P4 STG.E.U16 desc[UR36][R4.64+0x30], R36 ;  /* 0x0000302404004986 */ /* 0x000fe2000c101524 */
[C---:B------:R-:W-:Y:S01]  /*7d40*/  ISETP.GT.AND P3, PT, R0.reuse, 0x8, P0 ;  /* 0x000000080000780c */ /* 0x040fe20000764270 */
[-C--:B------:R-:W-:Y:S01]  /*7d50*/  FMUL R51, R51, R154.reuse ;  /* 0x0000009a33337220 */ /* 0x080fe20000400000 */
[----:B------:R-:W-:Y:S01]  /*7d60*/  ISETP.GT.AND P0, PT, R3, 0x21, PT ;  /* 0x000000210300780c */ /* 0x000fe20003f04270 */
[----:B------:R-:W-:Y:S01]  /*7d70*/  @P5 STG.E.U16 desc[UR36][R4.64+0x32], R37 ;  /* 0x0000322504005986 */ /* 0x000fe2000c101524 */
[----:B------:R-:W-:Y:S01]  /*7d80*/  ISETP.GT.AND P4, PT, R0, RZ, P1 ;  /* 0x000000ff0000720c */ /* 0x000fe20000f84270 */
[----:B------:R-:W-:Y:S01]  /*7d90*/  FMUL R52, R52, R154 ;  /* 0x0000009a34347220 */ /* 0x000fe20000400000 */
[----:B------:R-:W-:Y:S01]  /*7da0*/  F2FP.F16.F32.PACK_AB R38, RZ, R38 ;  /* 0x00000026ff26723e */ /* 0x000fe200000000ff */
[-C--:B------:R-:W-:Y:S01]  /*7db0*/  FMUL R53, R53, R154.reuse ;  /* 0x0000009a35357220 */ /* 0x080fe20000400000 */
        /* <DEDUP_REMOVED lines=325> */
[----:B------:R-:W-:Y:S01]  /*9210*/  FMUL R151, R151, R154 ;  /* 0x0000009a97977220 */ /* 0x000fe20000400000 */
[----:B------:R-:W-:Y:S01]  /*9220*/  ISETP.GT.AND P2, PT, R0, 0x8, P1 ;  /* 0x000000080000780c */ /* 0x000fe20000f44270 */
[----:B------:R-:W-:Y:S01]  /*9230*/  @P3 STG.E.U16 desc[UR36][R6.64+0x132], R103 ;  /* 0x0001326706003986 */ /* 0x000fe2000c101524 */
[----:B------:R-:W-:-:S02]  /*9240*/  ISETP.GT.AND P1, PT, R3, 0xa8, PT ;  /* 0x000000a80300780c */ /* 0x000fc40003f24270 */
[----:B------:R-:W-:Y:S01]  /*9250*/  F2FP.F16.F32.PACK_AB R105, RZ, R105 ;  /* 0x00000069ff69723e */ /* 0x000fe200000000ff */
[----:B------:R-:W-:Y:S01]  /*9260*/  @P4 STG.E.U16 desc[UR36][R4.64+0x140], R104 ;  /* 0x0001406804004986 */ /* 0x000fe2000c101524 */
[C---:B------:R-:W-:Y:S02]  /*9270*/  ISETP.GT.AND P3, PT, R0.reuse, 0x8, P0 ;  /* 0x000000080000780c */ /* 0x040fe40000764270 */
[----:B------:R-:W-:Y:S01]  /*9280*/  ISETP.GT.AND P0, PT, R3, 0xa9, PT ;  /* 0x000000a90300780c */ /* 0x000fe20003f04270 */
[----:B------:R-:W-:Y:S01]  /*9290*/  @P5 STG.E.U16 desc[UR36][R4.64+0x142], R105 ;  /* 0x0001426904005986 */ /* 0x000fe2000c101524 */
[C---:B------:R-:W-:Y:S02]  /*92a0*/  ISETP.GT.AND P4, PT, R0.reuse, RZ, P1 ;  /* 0x000000ff0000720c */ /* 0x040fe40000f84270 */
[----:B------:R-:W-:Y:S02]  /*92b0*/  F2FP.F16.F32.PACK_AB R106, RZ, R106 ;  /* 0x0000006aff6a723e */ /* 0x000fe400000000ff */
[----:B------:R-:W-:-:S02]  /*92c0*/  ISETP.GT.AND P5, PT, R0, RZ, P0 ;  /* 0x000000ff0000720c */ /* 0x000fc400007a4270 */
[----:B------:R-:W-:Y:S01]  /*92d0*/  F2FP.F16.F32.PACK_AB R107, RZ, R107 ;  /* 0x0000006bff6b723e */ /* 0x000fe200000000ff */
[----:B------:R-:W-:Y:S01]  /*92e0*/  @P2 STG.E.U16 desc[UR36][R6.64+0x140], R106 ;  /* 0x0001406a06002986 */ /* 0x000fe2000c101524 */
[----:B------:R-:W-:Y:S02]  /*92f0*/  F2FP.F16.F32.PACK_AB R108, RZ, R108 ;  /* 0x0000006cff6c723e */ /* 0x000fe400000000ff */
[C---:B------:R-:W-:Y:S01]  /*9300*/  ISETP.GT.AND P2, PT, R0.reuse, 0x8, P1 ;  /* 0x000000080000780c */ /* 0x040fe20000f44270 */
[----:B------:R-:W-:Y:S01]  /*9310*/  @P3 STG.E.U16 desc[UR36][R6.64+0x142], R107 ;  /* 0x0001426b06003986 */ /* 0x000fe2000c101524 */
[----:B------:R-:W-:Y:S02]  /*9320*/  ISETP.GT.AND P1, PT, R3, 0xb0, PT ;  /* 0x000000b00300780c */ /* 0x000fe40003f24270 */
[----:B------:R-:W-:Y:S01]  /*9330*/  F2FP.F16.F32.PACK_AB R109, RZ, R109 ;  /* 0x0000006dff6d723e */ /* 0x000fe200000000ff */
[----:B------:R-:W-:Y:S01]  /*9340*/  @P4 STG.E.U16 desc[UR36][R4.64+0x150], R108 ;  /* 0x0001506c04004986 */ /* 0x000fe2000c101524 */
[----:B------:R-:W-:-:S02]  /*9350*/  ISETP.GT.AND P3, PT, R0, 0x8, P0 ;  /* 0x000000080000780c */ /* 0x000fc40000764270 */
[----:B------:R-:W-:Y:S01]  /*9360*/  ISETP.GT.AND P0, PT, R3, 0xb1, PT ;  /* 0x000000b10300780c */ /* 0x000fe20003f04270 */
[----:B------:R-:W-:Y:S01]  /*9370*/  @P5 STG.E.U16 desc[UR36][R4.64+0x152], R109 ;  /* 0x0001526d04005986 */ /* 0x000fe2000c101524 */
[C---:B------:R-:W-:Y:S02]  /*9380*/  ISETP.GT.AND P4, PT, R0.reuse, RZ, P1 ;  /* 0x000000ff0000720c */ /* 0x040fe40000f84270 */
[----:B------:R-:W-:Y:S02]  /*9390*/  F2FP.F16.F32.PACK_AB R110, RZ, R110 ;  /* 0x0000006eff6e723e */ /* 0x000fe400000000ff */
[----:B------:R-:W-:Y:S02]  /*93a0*/  ISETP.GT.AND P5, PT, R0, RZ, P0 ;  /* 0x000000ff0000720c */ /* 0x000fe400007a4270 */
[----:B------:R-:W-:Y:S01]  /*93b0*/  F2FP.F16.F32.PACK_AB R111, RZ, R111 ;  /* 0x0000006fff6f723e */ /* 0x000fe200000000ff */
[----:B------:R-:W-:Y:S01]  /*93c0*/  @P2 STG.E.U16 desc[UR36][R6.64+0x150], R110 ;  /* 0x0001506e06002986 */ /* 0x000fe2000c101524 */
[----:B------:R-:W-:-:S02]  /*93d0*/  F2FP.F16.F32.PACK_AB R112, RZ, R112 ;  /* 0x00000070ff70723e */ /* 0x000fc400000000ff */
[C---:B------:R-:W-:Y:S01]  /*93e0*/  ISETP.GT.AND P2, PT, R0.reuse, 0x8, P1 ;  /* 0x000000080000780c */ /* 0x040fe20000f44270 */
[----:B------:R-:W-:Y:S01]  /*93f0*/  @P3 STG.E.U16 desc[UR36][R6.64+0x152], R111 ;  /* 0x0001526f06003986 */ /* 0x000fe2000c101524 */
[C---:B------:R-:W-:Y:S02]  /*9400*/  ISETP.GT.AND P1, PT, R3.reuse, 0xb8, PT ;  /* 0x000000b80300780c */ /* 0x040fe40003f24270 */
[----:B------:R-:W-:Y:S01]  /*9410*/  F2FP.F16.F32.PACK_AB R113, RZ, R113 ;  /* 0x00000071ff71723e */ /* 0x000fe200000000ff */
[----:B------:R-:W-:Y:S01]  /*9420*/  @P4 STG.E.U16 desc[UR36][R4.64+0x160], R112 ;  /* 0x0001607004004986 */ /* 0x000fe2000c101524 */
[C---:B------:R-:W-:Y:S02]  /*9430*/  ISETP.GT.AND P3, PT, R0.reuse, 0x8, P0 ;  /* 0x000000080000780c */ /* 0x040fe40000764270 */
[----:B------:R-:W-:Y:S01]  /*9440*/  ISETP.GT.AND P0, PT, R3, 0xb9, PT ;  /* 0x000000b90300780c */ /* 0x000fe20003f04270 */
[----:B------:R-:W-:Y:S01]  /*9450*/  @P5 STG.E.U16 desc[UR36][R4.64+0x162], R113 ;  /* 0x0001627104005986 */ /* 0x000fe2000c101524 */
[----:B------:R-:W-:-:S02]  /*9460*/  ISETP.GT.AND P4, PT, R0, RZ, P1 ;  /* 0x000000ff0000720c */ /* 0x000fc40000f84270 */
[----:B------:R-:W-:Y:S02]  /*9470*/  F2FP.F16.F32.PACK_AB R114, RZ, R114 ;  /* 0x00000072ff72723e */ /* 0x000fe400000000ff */
[C---:B------:R-:W-:Y:S02]  /*9480*/  ISETP.GT.AND P5, PT, R0.reuse, RZ, P0 ;  /* 0x000000ff0000720c */ /* 0x040fe400007a4270 */
[----:B------:R-:W-:Y:S01]  /*9490*/  F2FP.F16.F32.PACK_AB R115, RZ, R115 ;  /* 0x00000073ff73723e */ /* 0x000fe200000000ff */
[----:B------:R-:W-:Y:S01]  /*94a0*/  @P2 STG.E.U16 desc[UR36][R6.64+0x160], R114 ;  /* 0x0001607206002986 */ /* 0x000fe2000c101524 */
[----:B------:R-:W-:Y:S02]  /*94b0*/  F2FP.F16.F32.PACK_AB R116, RZ, R116 ;  /* 0x00000074ff74723e */ /* 0x000fe400000000ff */
        /* <DEDUP_REMOVED lines=65> */
[----:B------:R-:W-:Y:S02]  /*98d0*/  ISETP.GT.AND P5, PT, R0, RZ, P0 ;  /* 0x000000ff0000720c */ /* 0x000fe400007a4270 */
[----:B------:R-:W-:Y:S02]  /*98e0*/  F2FP.F16.F32.PACK_AB R134, RZ, R134 ;  /* 0x00000086ff86723e */ /* 0x000fe400000000ff */
[----:B------:R-:W-:Y:S02]  /*98f0*/  F2FP.F16.F32.PACK_AB R135, RZ, R135 ;  /* 0x00000087ff87723e */ /* 0x000fe400000000ff */
[----:B------:R-:W-:Y:S01]  /*9900*/  F2FP.F16.F32.PACK_AB R136, RZ, R136 ;  /* 0x00000088ff88723e */ /* 0x000fe200000000ff */
[----:B------:R-:W-:Y:S01]  /*9910*/  @P2 STG.E.U16 desc[UR36][R6.64+0x1b0], R134 ;  /* 0x0001b08606002986 */ /* 0x000fe2000c101524 */
[----:B------:R-:W-:-:S02]  /*9920*/  F2FP.F16.F32.PACK_AB R137, RZ, R137 ;  /* 0x00000089ff89723e */ /* 0x000fc400000000ff */
[C---:B------:R-:W-:Y:S01]  /*9930*/  ISETP.GT.AND P1, PT, R0.reuse, 0x8, P1 ;  /* 0x000000080000780c */ /* 0x040fe20000f24270 */
[----:B------:R-:W-:Y:S01]  /*9940*/  @P3 STG.E.U16 desc[UR36][R6.64+0x1b2], R135 ;  /* 0x0001b28706003986 */ /* 0x000fe2000c101524 */
[C---:B------:R-:W-:Y:S02]  /*9950*/  ISETP.GT.AND P2, PT, R0.reuse, 0x8, P0 ;  /* 0x000000080000780c */ /* 0x040fe40000744270 */
[C---:B------:R-:W-:Y:S01]  /*9960*/  ISETP.GT.AND P0, PT, R3.reuse, 0xe9, PT ;  /* 0x000000e90300780c */ /* 0x040fe20003f04270 */
[----:B------:R-:W-:Y:S01]  /*9970*/  @P4 STG.E.U16 desc[UR36][R4.64+0x1c0], R136 ;  /* 0x0001c08804004986 */ /* 0x000fe2000c101524 */
[----:B------:R-:W-:Y:S02]  /*9980*/  ISETP.GT.AND P4, PT, R3, 0xe8, PT ;  /* 0x000000e80300780c */ /* 0x000fe40003f84270 */
[----:B------:R-:W-:Y:S01]  /*9990*/  F2FP.F16.F32.PACK_AB R138, RZ, R138 ;  /* 0x0000008aff8a723e */ /* 0x000fe200000000ff */
[----:B------:R-:W-:Y:S01]  /*99a0*/  @P5 STG.E.U16 desc[UR36][R4.64+0x1c2], R137 ;  /* 0x0001c28904005986 */ /* 0x000fe2000c101524 */
[----:B------:R-:W-:-:S02]  /*99b0*/  ISETP.GT.AND P5, PT, R0, RZ, P4 ;  /* 0x000000ff0000720c */ /* 0x000fc400027a4270 */
[----:B------:R-:W-:Y:S01]  /*99c0*/  F2FP.F16.F32.PACK_AB R139, RZ, R139 ;  /* 0x0000008bff8b723e */ /* 0x000fe200000000ff */
[----:B------:R-:W-:Y:S01]  /*99d0*/  @P1 STG.E.U16 desc[UR36][R6.64+0x1c0], R138 ;  /* 0x0001c08a06001986 */ /* 0x000fe2000c101524 */
[----:B------:R-:W-:Y:S02]  /*99e0*/  F2FP.F16.F32.PACK_AB R140, RZ, R140 ;  /* 0x0000008cff8c723e */ /* 0x000fe400000000ff */
[C---:B------:R-:W-:Y:S01]  /*99f0*/  ISETP.GT.AND P3, PT, R0.reuse, RZ, P0 ;  /* 0x000000ff0000720c */ /* 0x040fe20000764270 */
[----:B------:R-:W-:Y:S01]  /*9a00*/  @P2 STG.E.U16 desc[UR36][R6.64+0x1c2], R139 ;  /* 0x0001c28b06002986 */ /* 0x000fe2000c101524 */
[C---:B------:R-:W-:Y:S02]  /*9a10*/  ISETP.GT.AND P4, PT, R0.reuse, 0x8, P4 ;  /* 0x000000080000780c */ /* 0x040fe40002784270 */
[----:B------:R-:W-:Y:S02]  /*9a20*/  F2FP.F16.F32.PACK_AB R141, RZ, R141 ;  /* 0x0000008dff8d723e */ /* 0x000fe400000000ff */
[----:B------:R-:W-:Y:S01]  /*9a30*/  F2FP.F16.F32.PACK_AB R142, RZ, R142 ;  /* 0x0000008eff8e723e */ /* 0x000fe200000000ff */
[----:B------:R-:W-:Y:S01]  /*9a40*/  @P5 STG.E.U16 desc[UR36][R4.64+0x1d0], R140 ;  /* 0x0001d08c04005986 */ /* 0x000fe2000c101524 */
[----:B------:R-:W-:-:S02]  /*9a50*/  ISETP.GT.AND P5, PT, R0, 0x8, P0 ;  /* 0x000000080000780c */ /* 0x000fc400007a4270 */
[----:B------:R-:W-:Y:S02]  /*9a60*/  F2FP.F16.F32.PACK_AB R143, RZ, R143 ;  /* 0x0000008fff8f723e */ /* 0x000fe400000000ff */
[C---:B------:R-:W-:Y:S01]  /*9a70*/  ISETP.GT.AND P0, PT, R3.reuse, 0xf1, PT ;  /* 0x000000f10300780c */ /* 0x040fe20003f04270 */
[----:B------:R-:W-:Y:S01]  /*9a80*/  @P3 STG.E.U16 desc[UR36][R4.64+0x1d2], R141 ;  /* 0x0001d28d04003986 */ /* 0x000fe2000c101524 */
[----:B------:R-:W-:Y:S02]  /*9a90*/  ISETP.GT.AND P3, PT, R3, 0xf0, PT ;  /* 0x000000f00300780c */ /* 0x000fe40003f64270 */
[----:B------:R-:W-:Y:S01]  /*9aa0*/  F2FP.F16.F32.PACK_AB R144, RZ, R144 ;  /* 0x00000090ff90723e */ /* 0x000fe200000000ff */
[----:B------:R-:W-:Y:S01]  /*9ab0*/  @P4 STG.E.U16 desc[UR36][R6.64+0x1d0], R142 ;  /* 0x0001d08e06004986 */ /* 0x000fe2000c101524 */
[C---:B------:R-:W-:Y:S02]  /*9ac0*/  ISETP.GT.AND P4, PT, R0.reuse, RZ, P3 ;  /* 0x000000ff0000720c */ /* 0x040fe40001f84270 */
[----:B------:R-:W-:Y:S01]  /*9ad0*/  F2FP.F16.F32.PACK_AB R145, RZ, R145 ;  /* 0x00000091ff91723e */ /* 0x000fe200000000ff */
[----:B------:R-:W-:Y:S01]  /*9ae0*/  @P5 STG.E.U16 desc[UR36][R6.64+0x1d2], R143 ;  /* 0x0001d28f06005986 */ /* 0x000fe2000c101524 */
[----:B------:R-:W-:-:S02]  /*9af0*/  ISETP.GT.AND P5, PT, R0, RZ, P0 ;  /* 0x000000ff0000720c */ /* 0x000fc400007a4270 */
[C---:B------:R-:W-:Y:S02]  /*9b00*/  ISETP.GT.AND P2, PT, R3.reuse, 0xf8, PT ;  /* 0x000000f80300780c */ /* 0x040fe40003f44270 */
[----:B------:R-:W-:Y:S02]  /*9b10*/  ISETP.GT.AND P1, PT, R3, 0xf9, PT ;  /* 0x000000f90300780c */ /* 0x000fe40003f24270 */
[C---:B------:R-:W-:Y:S02]  /*9b20*/  ISETP.GT.AND P3, PT, R0.reuse, 0x8, P3 ;  /* 0x000000080000780c */ /* 0x040fe40001f64270 */
[C---:B------:R-:W-:Y:S01]  /*9b30*/  ISETP.GT.AND P0, PT, R0.reuse, 0x8, P0 ;  /* 0x000000080000780c */ /* 0x040fe20000704270 */
[----:B------:R-:W-:Y:S01]  /*9b40*/  @P4 STG.E.U16 desc[UR36][R4.64+0x1e0], R144 ;  /* 0x0001e09004004986 */ /* 0x000fe2000c101524 */
[C---:B------:R-:W-:Y:S02]  /*9b50*/  ISETP.GT.AND P4, PT, R0.reuse, RZ, P1 ;  /* 0x000000ff0000720c */ /* 0x040fe40000f84270 */
[----:B------:R-:W-:Y:S01]  /*9b60*/  F2FP.F16.F32.PACK_AB R146, RZ, R146 ;  /* 0x00000092ff92723e */ /* 0x000fe200000000ff */
[----:B------:R-:W-:Y:S01]  /*9b70*/  @P5 STG.E.U16 desc[UR36][R4.64+0x1e2], R145 ;  /* 0x0001e29104005986 */ /* 0x000fe2000c101524 */
[----:B------:R-:W-:-:S02]  /*9b80*/  ISETP.GT.AND P5, PT, R0, RZ, P2 ;  /* 0x000000ff0000720c */ /* 0x000fc400017a4270 */
[C---:B------:R-:W-:Y:S02]  /*9b90*/  ISETP.GT.AND P2, PT, R0.reuse, 0x8, P2 ;  /* 0x000000080000780c */ /* 0x040fe40001744270 */
[----:B------:R-:W-:Y:S01]  /*9ba0*/  F2FP.F16.F32.PACK_AB R147, RZ, R147 ;  /* 0x00000093ff93723e */ /* 0x000fe200000000ff */
[----:B------:R-:W-:Y:S01]  /*9bb0*/  @P3 STG.E.U16 desc[UR36][R6.64+0x1e0], R146 ;  /* 0x0001e09206003986 */ /* 0x000fe2000c101524 */
[----:B------:R-:W-:Y:S02]  /*9bc0*/  ISETP.GT.AND P1, PT, R0, 0x8, P1 ;  /* 0x000000080000780c */ /* 0x000fe40000f24270 */
[----:B------:R-:W-:Y:S01]  /*9bd0*/  F2FP.F16.F32.PACK_AB R148, RZ, R148 ;  /* 0x00000094ff94723e */ /* 0x000fe200000000ff */
[----:B------:R-:W-:Y:S01]  /*9be0*/  @P0 STG.E.U16 desc[UR36][R6.64+0x1e2], R147 ;  /* 0x0001e29306000986 */ /* 0x000fe2000c101524 */
[----:B------:R-:W-:Y:S02]  /*9bf0*/  F2FP.F16.F32.PACK_AB R149, RZ, R149 ;  /* 0x00000095ff95723e */ /* 0x000fe400000000ff */
[----:B------:R-:W-:Y:S01]  /*9c00*/  F2FP.F16.F32.PACK_AB R150, RZ, R150 ;  /* 0x00000096ff96723e */ /* 0x000fe200000000ff */
[----:B------:R-:W-:Y:S01]  /*9c10*/  @P5 STG.E.U16 desc[UR36][R4.64+0x1f0], R148 ;  /* 0x0001f09404005986 */ /* 0x000fe2000c101524 */
[----:B------:R-:W-:-:S03]  /*9c20*/  F2FP.F16.F32.PACK_AB R151, RZ, R151 ;  /* 0x00000097ff97723e */ /* 0x000fc600000000ff */
[----:B------:R0:W-:Y:S02]  /*9c30*/  @P4 STG.E.U16 desc[UR36][R4.64+0x1f2], R149 ;  /* 0x0001f29504004986 */ /* 0x0001e4000c101524 */
[----:B0-----:R-:W-:Y:S02]  /*9c40*/  @P2 IMAD.MOV.U32 R4, RZ, RZ, R6 ;  /* 0x000000ffff042224 */ /* 0x001fe400078e0006 */
[----:B------:R-:W-:-:S05]  /*9c50*/  @P2 IMAD.MOV.U32 R5, RZ, RZ, R7 ;  /* 0x000000ffff052224 */ /* 0x000fca00078e0007 */
[----:B------:R0:W-:Y:S04]  /*9c60*/  @P2 STG.E.U16 desc[UR36][R4.64+0x1f0], R150 ;  /* 0x0001f09604002986 */ /* 0x0001e8000c101524 */
[----:B------:R0:W-:Y:S02]  /*9c70*/  @P1 STG.E.U16 desc[UR36][R6.64+0x1f2], R151 ;  /* 0x0001f29706001986 */ /* 0x0001e4000c101524 */
.L_x_282:
[----:B------:R-:W-:Y:S05]  /*9c80*/  BSYNC B0 ;  /* 0x0000000000007941 */ /* 0x000fea0003800000 */
.L_x_28:
[----:B------:R-:W-:Y:S01]  /*9c90*/  ULDC UR4, c[0x0][0xc] ;  /* 0x0000030000047ab9 */ /* 0x000fe20000000800 */
[----:B------:R-:W-:Y:S01]  /*9ca0*/  ULDC UR5, c[0x0][0x10] ;  /* 0x0000040000057ab9 */ /* 0x000fe20000000800 */
[----:B0-----:R-:W0:Y:S01]  /*9cb0*/  LDC R3, c[0x0][0x14] ;  /* 0x00000500ff037b82 */ /* 0x001e220000000800 */
[----:B------:R-:W-:Y:S01]  /*9cc0*/  UIMAD.WIDE.U32 UR4, UR4, UR5, URZ ;  /* 0x00000005040472a5 */ /* 0x000fe2000f8e003f */
[----:B------:R-:W-:Y:S01]  /*9cd0*/  PRMT R0, RZ, 0x7610, R0 ;  /* 0x00007610ff007816 */ /* 0x000fe20000000000 */
[----:B----45:R-:W-:Y:S02]  /*9ce0*/  IMAD.MOV.U32 R152, RZ, RZ, -0x1 ;  /* 0xffffffffff987424 */ /* 0x030fe400078e00ff */
[----:B------:R-:W-:Y:S02]  /*9cf0*/  IMAD.MOV.U32 R23, RZ, RZ, -0x1 ;  /* 0xffffffffff177424 */ /* 0x000fe400078e00ff */
[----:B0-----:R-:W-:-:S04]  /*9d00*/  IMAD.WIDE.U32 R16, R3, UR4, R16 ;  /* 0x0000000403107c25 */ /* 0x001fc8000f8e0010 */
[----:B------:R-:W-:Y:S01]  /*9d10*/  IMAD R3, R3, UR5, RZ ;  /* 0x0000000503037c24 */ /* 0x000fe2000f8e02ff */
[----:B------:R-:W-:Y:S02]  /*9d20*/  ULDC.64 UR4, c[0x0][0x650] ;  /* 0x0001940000047ab9 */ /* 0x000fe40000000a00 */
[----:B------:R-:W-:Y:S01]  /*9d30*/  ISETP.GE.U32.AND P0, PT, R16, UR4, PT ;  /* 0x0000000410007c0c */ /* 0x000fe2000bf06070 */
[----:B------:R-:W-:-:S05]  /*9d40*/  IMAD.IADD R17, R17, 0x1, R3 ;  /* 0x0000000111117824 */ /* 0x000fca00078e0203 */
[----:B------:R-:W-:-:S13]  /*9d50*/  ISETP.GE.U32.AND.EX P0, PT, R17, UR5, PT, P0 ;  /* 0x0000000511007c0c */ /* 0x000fda000bf06100 */
[----:B------:R-:W-:Y:S05]  /*9d60*/  @P0 BRA `(.L_x_283) ;  /* 0x0000000400640947 */ /* 0x000fea0003800000 */
[----:B------:R-:W0:Y:S01]  /*9d70*/  S2R R12, SR_CTAID.X ;  /* 0x00000000000c7919 */ /* 0x000e220000002500 */
[----:B------:R-:W4:Y:S01]  /*9d80*/  LDC.64 R10, c[0x0][0x628] ;  /* 0x00018a00ff0a7b82 */ /* 0x000f220000000a00 */
[----:B------:R-:W-:Y:S01]  /*9d90*/  ULDC UR4, c[0x0][0x150] ;  /* 0x0000540000047ab9 */ /* 0x000fe20000000800 */
[----:B-123--:R-:W-:Y:S01]  /*9da0*/  IMAD.MOV.U32 R8, RZ, RZ, R16 ;  /* 0x000000ffff087224 */ /* 0x00efe200078e0010 */
[----:B------:R-:W1:Y:S01]  /*9db0*/  S2R R24, SR_CTAID.Y ;  /* 0x0000000000187919 */ /* 0x000e620000002600 */
[----:B------:R-:W-:-:S04]  /*9dc0*/  IMAD.MOV.U32 R9, RZ, RZ, R17 ;  /* 0x000000ffff097224 */ /* 0x000fc800078e0011 */
[----:B------:R-:W2:Y:S08]  /*9dd0*/  LDC R21, c[0x0][0x144] ;  /* 0x00005100ff157b82 */ /* 0x000eb00000000800 */
[----:B------:R-:W3:Y:S08]  /*9de0*/  LDC R0, c[0x0][0x630] ;  /* 0x00018c00ff007b82 */ /* 0x000ef00000000800 */
[----:B------:R-:W1:Y:S01]  /*9df0*/  LDC.64 R14, c[0x0][0x620] ;  /* 0x00018800ff0e7b82 */ /* 0x000e620000000a00 */
[----:B----4-:R-:W-:-:S04]  /*9e00*/  ISETP.NE.U32.AND P0, PT, R10, RZ, PT ;  /* 0x000000ff0a00720c */ /* 0x010fc80003f05070 */
[----:B------:R-:W-:Y:S02]  /*9e10*/  ISETP.NE.AND.EX P0, PT, R11, RZ, PT, P0 ;  /* 0x000000ff0b00720c */ /* 0x000fe40003f05300 */
[----:B0-----:R-:W-:-:S05]  /*9e20*/  I2FP.F32.U32 R3, R12 ;  /* 0x0000000c00037245 */ /* 0x001fca0000201000 */
[----:B------:R-:W-:-:S04]  /*9e30*/  FMUL R3, R3, UR4 ;  /* 0x0000000403037c20 */ /* 0x000fc80008400000 */
[----:B------:R0:W4:Y:S02]  /*9e40*/  F2I.U32.TRUNC.NTZ R20, R3 ;  /* 0x0000000300147305 */ /* 0x000124000020f000 */
[----:B--23--:R-:W-:Y:S05]  /*9e50*/  @!P0 BRA `(.L_x_284) ;  /* 0x0000000000288947 */ /* 0x00cfea0003800000 */
[----:B0-----:R-:W0:Y:S02]  /*9e60*/  LDC R3, c[0x0][0x634] ;  /* 0x00018d00ff037b82 */ /* 0x001e240000000800 */
        /* <DEDUP_REMOVED lines=9> */
.L_x_284:
[----:B------:R-:W2:Y:S01]  /*9f00*/  LDC.64 R30, c[0x0][0x640] ;  /* 0x00019000ff1e7b82 */ /* 0x000ea20000000a00 */
[-CC-:B------:R-:W-:Y:S01]  /*9f10*/  SHF.R.U64 R23, R8, R0.reuse, R9.reuse ;  /* 0x0000000008177219 */ /* 0x180fe20000001209 */
[----:B----4-:R-:W-:Y:S01]  /*9f20*/  IMAD.MOV R20, RZ, RZ, -R20 ;  /* 0x000000ffff147224 */ /* 0x010fe200078e0a14 */
[----:B------:R-:W-:Y:S01]  /*9f30*/  SHF.R.U32.HI R0, RZ, R0, R9 ;  /* 0x00000000ff007219 */ /* 0x000fe20000011609 */
[----:B------:R-:W-:Y:S01]  /*9f40*/  ULDC UR4, c[0x0][0x154] ;  /* 0x0000550000047ab9 */ /* 0x000fe20000000800 */
[----:B0-----:R-:W-:Y:S01]  /*9f50*/  IADD3 R3, P0, RZ, -R23, RZ ;  /* 0x80000017ff037210 */ /* 0x001fe20007f1e0ff */
[----:B------:R-:W-:Y:S02]  /*9f60*/  IMAD R26, R21, R20, R12 ;  /* 0x00000014151a7224 */ /* 0x000fe400078e020c */
[----:B------:R-:W0:Y:S01]  /*9f70*/  LDC R6, c[0x0][0x618] ;  /* 0x00018600ff067b82 */ /* 0x000e220000000800 */
[----:B------:R-:W-:Y:S02]  /*9f80*/  IMAD.MOV.U32 R7, RZ, RZ, 0x1 ;  /* 0x00000001ff077424 */ /* 0x000fe400078e00ff */
[----:B------:R-:W-:-:S04]  /*9f90*/  IMAD.X R5, RZ, RZ, ~R0, P0 ;  /* 0x000000ffff057224 */ /* 0x000fc800000e0e00 */
[-C--:B-1----:R-:W-:Y:S01]  /*9fa0*/  IMAD R0, R5, R14.reuse, RZ ;  /* 0x0000000e05007224 */ /* 0x082fe200078e02ff */
[----:B------:R-:W1:Y:S01]  /*9fb0*/  LDC R8, c[0x0][0x608] ;  /* 0x00018200ff087b82 */ /* 0x000e620000000800 */
[----:B------:R-:W-:-:S04]  /*9fc0*/  IMAD.WIDE.U32 R4, R3, R14, R16 ;  /* 0x0000000e03047225 */ /* 0x000fc800078e0010 */
[----:B------:R-:W-:Y:S01]  /*9fd0*/  IMAD R3, R3, R15, R0 ;  /* 0x0000000f03037224 */ /* 0x000fe200078e0200 */
[----:B------:R-:W-:Y:S02]  /*9fe0*/  I2FP.F32.U32 R0, R24 ;  /* 0x0000001800007245 */ /* 0x000fe40000201000 */
[----:B------:R-:W3:Y:S01]  /*9ff0*/  LDC R28, c[0x0][0x658] ;  /* 0x00019600ff1c7b82 */ /* 0x000ee20000000800 */
[----:B------:R-:W-:Y:S01]  /*a000*/  IMAD.IADD R3, R5, 0x1, R3 ;  /* 0x0000000105037824 */ /* 0x000fe200078e0203 */
[----:B--2---:R-:W-:Y:S01]  /*a010*/  ISETP.NE.U32.AND P0, PT, R30, RZ, PT ;  /* 0x000000ff1e00720c */ /* 0x004fe20003f05070 */
[----:B------:R-:W-:Y:S01]  /*a020*/  FMUL R0, R0, UR4 ;  /* 0x0000000400007c20 */ /* 0x000fe20008400000 */
[----:B------:R-:W-:Y:S02]  /*a030*/  IMAD.MOV.U32 R5, RZ, RZ, -0x1 ;  /* 0xffffffffff057424 */ /* 0x000fe400078e00ff */
[----:B------:R-:W-:Y:S01]  /*a040*/  ISETP.NE.AND.EX P0, PT, R31, RZ, PT, P0 ;  /* 0x000000ff1f00720c */ /* 0x000fe20003f05300 */
[----:B------:R2:W4:Y:S01]  /*a050*/  F2I.U32.TRUNC.NTZ R13, R0 ;  /* 0x00000000000d7305 */ /* 0x000522000020f000 */
[----:B------:R-:W2:Y:S01]  /*a060*/  LDC R15, c[0x0][0x148] ;  /* 0x00005200ff0f7b82 */ /* 0x000ea20000000800 */
[----:B0-----:R-:W-:-:S02]  /*a070*/  SHF.R.U64 R12, R4, R6, R3 ;  /* 0x00000006040c7219 */ /* 0x001fc40000001203 */
[----:B------:R-:W-:-:S05]  /*a080*/  SHF.R.U32.HI R3, RZ, R6, R3 ;  /* 0x00000006ff037219 */ /* 0x000fca0000011603 */
[----:B------:R-:W0:Y:S01]  /*a090*/  LDC R20, c[0x0][0x600] ;  /* 0x00018000ff147b82 */ /* 0x000e220000000800 */
[-CC-:B-1----:R-:W-:Y:S02]  /*a0a0*/  SHF.R.U64 R10, R12, R8.reuse, R3.reuse ;  /* 0x000000080c0a7219 */ /* 0x182fe40000001203 */
[----:B------:R-:W-:-:S05]  /*a0b0*/  SHF.R.U32.HI R3, RZ, R8, R3 ;  /* 0x00000008ff037219 */ /* 0x000fca0000011603 */
[----:B------:R-:W1:Y:S01]  /*a0c0*/  LDC R21, c[0x0][0x648] ;  /* 0x00019200ff157b82 */ /* 0x000e620000000800 */
[-C--:B---3--:R-:W-:Y:S02]  /*a0d0*/  SHF.L.U32 R4, R5, R28.reuse, RZ ;  /* 0x0000001c05047219 */ /* 0x088fe400000006ff */
[-CC-:B------:R-:W-:Y:S02]  /*a0e0*/  SHF.R.U64 R14, R10, R28.reuse, R3.reuse ;  /* 0x0000001c0a0e7219 */ /* 0x180fe40000001203 */
[----:B------:R-:W-:Y:S02]  /*a0f0*/  SHF.R.U32.HI R5, RZ, R28, R3 ;  /* 0x0000001cff057219 */ /* 0x000fe40000011603 */
[----:B------:R-:W-:Y:S01]  /*a100*/  LOP3.LUT R153, RZ, R4, RZ, 0x33, !PT ;  /* 0x00000004ff997212 */ /* 0x000fe200078e33ff */
[----:B------:R-:W3:Y:S01]  /*a110*/  LDC R25, c[0x0][0x638] ;  /* 0x00018e00ff197b82 */ /* 0x000ee20000000800 */
[----:B------:R-:W-:Y:S01]  /*a120*/  SHF.L.U32 R28, R7, R28, RZ ;  /* 0x0000001c071c7219 */ /* 0x000fe200000006ff */
[----:B------:R-:W-:-:S06]  /*a130*/  IMAD.MOV.U32 R4, RZ, RZ, R14 ;  /* 0x000000ffff047224 */ /* 0x000fcc00078e000e */
[----:B------:R-:W0:Y:S01]  /*a140*/  LDC R27, c[0x0][0x610] ;  /* 0x00018400ff1b7b82 */ /* 0x000e220000000800 */
[----:B----4-:R-:W-:Y:S05]  /*a150*/  @!P0 BRA `(.L_x_285) ;  /* 0x0000000000288947 */ /* 0x010fea0003800000 */
[----:B------:R-:W4:Y:S02]  /*a160*/  LDC R3, c[0x0][0x64c] ;  /* 0x00019300ff037b82 */ /* 0x000f240000000800 */
[----:B----4-:R-:W-:-:S05]  /*a170*/  IADD3 R3, P0, R14, R3, RZ ;  /* 0x000000030e037210 */ /* 0x010fca0007f1e0ff */
        /* <DEDUP_REMOVED lines=8> */
.L_x_285:
[----:B------:R-:W-:Y:S01]  /*a200*/  ISETP.NE.AND P0, PT, R2, 0x1, PT ;  /* 0x000000010200780c */ /* 0x000fe20003f05270 */
[----:B------:R-:W-:Y:S01]  /*a210*/  IMAD.MOV R13, RZ, RZ, -R13 ;  /* 0x000000ffff0d7224 */ /* 0x000fe200078e0a0d */
[----:B-12---:R-:W-:Y:S01]  /*a220*/  SHF.R.U64 R0, R4, R21, R5 ;  /* 0x0000001504007219 */ /* 0x006fe20000001205 */
[----:B0-----:R-:W-:Y:S01]  /*a230*/  VIADD R5, R20, 0xffffffff ;  /* 0xffffffff14057836 */ /* 0x001fe20000000000 */
[----:B------:R-:W-:-:S03]  /*a240*/  LOP3.LUT R153, R10, R153, RZ, 0xc0, !PT ;  /* 0x000000990a997212 */ /* 0x000fc600078ec0ff */
[----:B------:R-:W-:Y:S01]  /*a250*/  IMAD.MOV R3, RZ, RZ, -R0 ;  /* 0x000000ffff037224 */ /* 0x000fe200078e0a00 */
[----:B------:R-:W-:Y:S01]  /*a260*/  LOP3.LUT R5, R12, R5, RZ, 0xc0, !PT ;  /* 0x000000050c057212 */ /* 0x000fe200078ec0ff */
[----:B------:R-:W-:Y:S02]  /*a270*/  IMAD R153, R28, R0, R153 ;  /* 0x000000001c997224 */ /* 0x000fe400078e0299 */
[----:B---3--:R-:W-:Y:S02]  /*a280*/  IMAD R0, R3, R25, R14 ;  /* 0x0000001903007224 */ /* 0x008fe400078e020e */
[----:B------:R-:W-:Y:S02]  /*a290*/  @P0 IMAD R26, R15, R13, R24 ;  /* 0x0000000d0f1a0224 */ /* 0x000fe400078e0218 */
[----:B------:R-:W-:Y:S02]  /*a2a0*/  IMAD R4, R0, R20, R5 ;  /* 0x0000001400047224 */ /* 0x000fe400078e0205 */
[----:B------:R-:W-:-:S02]  /*a2b0*/  IMAD R153, R153, R27, R26 ;  /* 0x0000001b99997224 */ /* 0x000fc400078e021a */
[----:B------:R-:W-:-:S03]  /*a2c0*/  IMAD.MOV.U32 R3, RZ, RZ, 0x1 ;  /* 0x00000001ff037424 */ /* 0x000fc600078e00ff */
[----:B------:R-:W-:Y:S02]  /*a2d0*/  SEL R152, R4, R153, !P0 ;  /* 0x0000009904987207 */ /* 0x000fe40004000000 */
[----:B------:R-:W-:Y:S02]  /*a2e0*/  PRMT R0, R3, 0x7610, R0 ;  /* 0x0000761003007816 */ /* 0x000fe40000000000 */
[----:B------:R-:W-:-:S07]  /*a2f0*/  SEL R153, R153, R4, !P0 ;  /* 0x0000000499997207 */ /* 0x000fce0004000000 */
.L_x_283:
[----:B------:R-:W-:-:S13]  /*a300*/  LOP3.LUT P0, RZ, R0, 0xff, RZ, 0xc0, !PT ;  /* 0x000000ff00ff7812 */ /* 0x000fda000780c0ff */
[----:B------:R-:W-:Y:S05]  /*a310*/  @P0 BRA `(.L_x_286) ;  /* 0xffffff6800f40947 */ /* 0x000fea000383ffff */
[----:B------:R-:W-:Y:S05]  /*a320*/  EXIT ;  /* 0x000000000000794d */ /* 0x000fea0003800000 */
.L_x_3:
[----:B0-----:R-:W-:Y:S01]  /*a330*/  ULDC.64 UR4, c[0x0][0x650] ;  /* 0x0001940000047ab9 */ /* 0x001fe20000000a00 */
        /* <DEDUP_REMOVED lines=25> */
.L_x_288:
[--C-:B------:R-:W-:Y:S01]  /*a4d0*/  SHF.R.U64 R12, R10, R14, R11.reuse ;  /* 0x0000000e0a0c7219 */ /* 0x100fe2000000120b */
[----:B------:R-:W0:Y:S01]  /*a4e0*/  LDC R22, c[0x0][0x618] ;  /* 0x00018600ff167b82 */ /* 0x000e220000000800 */
[----:B------:R-:W-:Y:S01]  /*a4f0*/  I2FP.F32.U32 R6, R4 ;  /* 0x0000000400067245 */ /* 0x000fe20000201000 */
[----:B------:R-:W-:Y:S01]  /*a500*/  ULDC UR4, c[0x0][0x150] ;  /* 0x0000540000047ab9 */ /* 0x000fe20000000800 */
[----:B------:R-:W-:Y:S02]  /*a510*/  SHF.R.U32.HI R5, RZ, R14, R11 ;  /* 0x0000000eff057219 */ /* 0x000fe4000001160b */
[----:B------:R-:W-:Y:S01]  /*a520*/  IADD3 R9, P0, RZ, -R12, RZ ;  /* 0x8000000cff097210 */ /* 0x000fe20007f1e0ff */
[----:B------:R-:W-:Y:S01]  /*a530*/  FMUL R11, R6, UR4 ;  /* 0x00000004060b7c20 */ /* 0x000fe20008400000 */
[----:B------:R-:W-:Y:S01]  /*a540*/  ULDC UR4, c[0x0][0x154] ;  /* 0x0000550000047ab9 */ /* 0x000fe20000000800 */
[----:B------:R-:W1:Y:S02]  /*a550*/  LDC.64 R24, c[0x0][0x640] ;  /* 0x00019000ff187b82 */ /* 0x000e640000000a00 */
[----:B------:R-:W-:-:S02]  /*a560*/  IMAD.X R5, RZ, RZ, ~R5, P0 ;  /* 0x000000ffff057224 */ /* 0x000fc400000e0e05 */
[----:B------:R-:W2:Y:S01]  /*a570*/  F2I.U32.TRUNC.NTZ R11, R11 ;  /* 0x0000000b000b7305 */ /* 0x000ea2000020f000 */
[----:B------:R-:W-:-:S03]  /*a580*/  IMAD.WIDE.U32 R6, R9, R20, R16 ;  /* 0x0000001409067225 */ /* 0x000fc600078e0010 */
[----:B------:R-:W3:Y:S01]  /*a590*/  LDC R13, c[0x0][0x144] ;  /* 0x00005100ff0d7b82 */ /* 0x000ee20000000800 */
[----:B------:R-:W-:-:S04]  /*a5a0*/  IMAD R8, R5, R20, RZ ;  /* 0x0000001405087224 */ /* 0x000fc800078e02ff */
[----:B------:R-:W-:Y:S02]  /*a5b0*/  IMAD R5, R9, R21, R8 ;  /* 0x0000001509057224 */ /* 0x000fe400078e0208 */
[----:B------:R-:W-:Y:S01]  /*a5c0*/  IMAD.MOV.U32 R8, RZ, RZ, -0x1 ;  /* 0xffffffffff087424 */ /* 0x000fe200078e00ff */
[----:B------:R-:W4:Y:S01]  /*a5d0*/  LDC R14, c[0x0][0x608] ;  /* 0x00018200ff0e7b82 */ /* 0x000f220000000800 */
[----:B------:R-:W-:Y:S01]  /*a5e0*/  IMAD.IADD R5, R7, 0x1, R5 ;  /* 0x0000000107057824 */ /* 0x000fe200078e0205 */
[----:B------:R-:W-:-:S04]  /*a5f0*/  I2FP.F32.U32 R7, R3 ;  /* 0x0000000300077245 */ /* 0x000fc80000201000 */
[-C--:B0-----:R-:W-:Y:S01]  /*a600*/  SHF.R.U64 R10, R6, R22.reuse, R5 ;  /* 0x00000016060a7219 */ /* 0x081fe20000001205 */
[----:B--2---:R-:W-:Y:S01]  /*a610*/  IMAD.MOV R6, RZ, RZ, -R11 ;  /* 0x000000ffff067224 */ /* 0x004fe200078e0a0b */
[----:B------:R-:W0:Y:S01]  /*a620*/  LDC R9, c[0x0][0x658] ;  /* 0x00019600ff097b82 */ /* 0x000e220000000800 */
[----:B-1----:R-:W-:Y:S01]  /*a630*/  ISETP.NE.U32.AND P0, PT, R24, RZ, PT ;  /* 0x000000ff1800720c */ /* 0x002fe20003f05070 */
[----:B------:R-:W-:Y:S01]  /*a640*/  FMUL R7, R7, UR4 ;  /* 0x0000000407077c20 */ /* 0x000fe20008400000 */
[----:B------:R-:W-:Y:S02]  /*a650*/  SHF.R.U32.HI R5, RZ, R22, R5 ;  /* 0x00000016ff057219 */ /* 0x000fe40000011605 */
[----:B------:R-:W-:-:S03]  /*a660*/  ISETP.NE.AND.EX P0, PT, R25, RZ, PT, P0 ;  /* 0x000000ff1900720c */ /* 0x000fc60003f05300 */
[----:B------:R-:W1:Y:S01]  /*a670*/  LDC R20, c[0x0][0x148] ;  /* 0x00005200ff147b82 */ /* 0x000e620000000800 */
[----:B---3--:R-:W-:Y:S02]  /*a680*/  IMAD R23, R13, R6, R4 ;  /* 0x000000060d177224 */ /* 0x008fe400078e0204 */
[----:B------:R-:W-:-:S05]  /*a690*/  IMAD.MOV.U32 R6, RZ, RZ, 0x1 ;  /* 0x00000001ff067424 */ /* 0x000fca00078e00ff */
[----:B------:R-:W2:Y:S01]  /*a6a0*/  LDC R21, c[0x0][0x600] ;  /* 0x00018000ff157b82 */ /* 0x000ea20000000800 */
[-CC-:B----4-:R-:W-:Y:S02]  /*a6b0*/  SHF.R.U64 R13, R10, R14.reuse, R5.reuse ;  /* 0x0000000e0a0d7219 */ /* 0x190fe40000001205 */
[----:B------:R-:W-:Y:S02]  /*a6c0*/  SHF.R.U32.HI R4, RZ, R14, R5 ;  /* 0x0000000eff047219 */ /* 0x000fe40000011605 */
[----:B------:R3:W4:Y:S03]  /*a6d0*/  F2I.U32.TRUNC.NTZ R14, R7 ;  /* 0x00000007000e7305 */ /* 0x000726000020f000 */
[----:B------:R-:W1:Y:S01]  /*a6e0*/  LDC R26, c[0x0][0x648] ;  /* 0x00019200ff1a7b82 */ /* 0x000e620000000800 */
[-C--:B0-----:R-:W-:Y:S02]  /*a6f0*/  SHF.R.U64 R15, R13, R9.reuse, R4 ;  /* 0x000000090d0f7219 */ /* 0x081fe40000001204 */
[----:B------:R-:W-:-:S02]  /*a700*/  SHF.L.U32 R8, R8, R9, RZ ;  /* 0x0000000908087219 */ /* 0x000fc400000006ff */
[-C--:B------:R-:W-:Y:S01]  /*a710*/  SHF.R.U32.HI R5, RZ, R9.reuse, R4 ;  /* 0x00000009ff057219 */ /* 0x080fe20000011604 */
[----:B------:R-:W-:Y:S01]  /*a720*/  IMAD.MOV.U32 R4, RZ, RZ, R15 ;  /* 0x000000ffff047224 */ /* 0x000fe200078e000f */
[----:B------:R-:W-:Y:S01]  /*a730*/  SHF.L.U32 R22, R6, R9, RZ ;  /* 0x0000000906167219 */ /* 0x000fe200000006ff */
[----:B------:R-:W0:Y:S01]  /*a740*/  LDC R27, c[0x0][0x638] ;  /* 0x00018e00ff1b7b82 */ /* 0x000e220000000800 */
[----:B------:R-:W-:-:S07]  /*a750*/  LOP3.LUT R28, RZ, R8, RZ, 0x33, !PT ;  /* 0x00000008ff1c7212 */ /* 0x000fce00078e33ff */
        /* <DEDUP_REMOVED lines=12> */
.L_x_289:
[----:B------:R-:W-:Y:S01]  /*a820*/  ISETP.NE.AND P0, PT, R2, 0x1, PT ;  /* 0x000000010200780c */ /* 0x000fe20003f05270 */
[----:B--2---:R-:W-:Y:S01]  /*a830*/  VIADD R7, R21, 0xffffffff ;  /* 0xffffffff15077836 */ /* 0x004fe20000000000 */
[----:B-1----:R-:W-:Y:S01]  /*a840*/  SHF.R.U64 R5, R4, R26, R5 ;  /* 0x0000001a04057219 */ /* 0x002fe20000001205 */
[----:B------:R-:W-:Y:S01]  /*a850*/  IMAD.MOV R14, RZ, RZ, -R14 ;  /* 0x000000ffff0e7224 */ /* 0x000fe200078e0a0e */
[----:B------:R-:W-:Y:S01]  /*a860*/  LOP3.LUT R4, R13, R28, RZ, 0xc0, !PT ;  /* 0x0000001c0d047212 */ /* 0x000fe200078ec0ff */
[----:B------:R-:W-:Y:S01]  /*a870*/  IMAD.MOV.U32 R8, RZ, RZ, R12 ;  /* 0x000000ffff087224 */ /* 0x000fe200078e000c */
[----:B------:R-:W-:Y:S01]  /*a880*/  LOP3.LUT R10, R10, R7, RZ, 0xc0, !PT ;  /* 0x000000070a0a7212 */ /* 0x000fe200078ec0ff */
[----:B------:R-:W-:Y:S02]  /*a890*/  IMAD.MOV R6, RZ, RZ, -R5 ;  /* 0x000000ffff067224 */ /* 0x000fe400078e0a05 */
[----:B------:R-:W-:-:S04]  /*a8a0*/  IMAD R4, R22, R5, R4 ;  /* 0x0000000516047224 */ /* 0x000fc800078e0204 */
[----:B------:R-:W-:Y:S02]  /*a8b0*/  @P0 IMAD R23, R20, R14, R3 ;  /* 0x0000000e14170224 */ /* 0x000fe400078e0203 */
[----:B0-----:R-:W-:Y:S02]  /*a8c0*/  IMAD R3, R6, R27, R15 ;  /* 0x0000001b06037224 */ /* 0x001fe400078e020f */
[----:B------:R-:W-:Y:S02]  /*a8d0*/  IMAD R7, R4, R29, R23 ;  /* 0x0000001d04077224 */ /* 0x000fe400078e0217 */
[----:B------:R-:W-:Y:S02]  /*a8e0*/  IMAD R4, R3, R21, R10 ;  /* 0x0000001503047224 */ /* 0x000fe400078e020a */
[----:B------:R-:W-:-:S03]  /*a8f0*/  IMAD.MOV.U32 R6, RZ, RZ, 0x1 ;  /* 0x00000001ff067424 */ /* 0x000fc600078e00ff */
[----:B------:R-:W-:Y:S02]  /*a900*/  SEL R9, R4, R7, !P0 ;  /* 0x0000000704097207 */ /* 0x000fe40004000000 */
[----:B------:R-:W-:-:S07]  /*a910*/  SEL R7, R7, R4, !P0 ;  /* 0x0000000407077207 */ /* 0x000fce0004000000 */
.L_x_287:
[----:B------:R-:W-:-:S08]  /*a920*/  NOP ;  /* 0x0000000000007918 */ /* 0x000fd00000000000 */
[----:B------:R-:W0:-:S00]  /*a930*/  USETMAXREG.DEALLOC.CTAPOOL 0x28 ;  /* 0x00000028000079c8 */ /* 0x000e0000080e0500 */
[----:B0-----:R-:W-:-:S13]  /*a940*/  ISETP.NE.AND P0, PT, R0, RZ, PT ;  /* 0x000000ff0000720c */ /* 0x001fda0003f05270 */
[----:B------:R-:W-:Y:S05]  /*a950*/  @P0 EXIT ;  /* 0x000000000000094d */ /* 0x000fea0003800000 */
[----:B------:R-:W-:Y:S01]  /*a960*/  LOP3.LUT P0, RZ, R6, 0xff, RZ, 0xc0, !PT ;  /* 0x000000ff06ff7812 */ /* 0x000fe2000780c0ff */
[----:B------:R-:W-:Y:S02]  /*a970*/  IMAD.MOV.U32 R3, RZ, RZ, 0x1 ;  /* 0x00000001ff037424 */ /* 0x000fe400078e00ff */
[----:B------:R-:W-:-:S10]  /*a980*/  IMAD.MOV.U32 R0, RZ, RZ, RZ ;  /* 0x000000ffff007224 */ /* 0x000fd400078e00ff */
[----:B------:R-:W-:Y:S05]  /*a990*/  @!P0 BRA `(.L_x_290) ;  /* 0x0000000c00648947 */ /* 0x000fea0003800000 */
[----:B------:R-:W0:Y:S01]  /*a9a0*/  LDC R0, c[0x0][0x28c] ;  /* 0x0000a300ff007b82 */ /* 0x000e220000000800 */
[----:B------:R-:W-:Y:S01]  /*a9b0*/  ULDC UR5, c[0x0][0x658] ;  /* 0x0001960000057ab9 */ /* 0x000fe20000000800 */
[----:B------:R-:W-:Y:S01]  /*a9c0*/  UMOV UR7, 0xffffffff ;  /* 0xffffffff00077882 */ /* 0x000fe20000000000 */
[----:B------:R-:W-:Y:S01]  /*a9d0*/  ULDC UR6, c[0x0][0xc] ;  /* 0x0000030000067ab9 */ /* 0x000fe20000000800 */
[----:B------:R-:W-:Y:S01]  /*a9e0*/  USHF.L.U32 UR9, UR7, UR5, URZ ;  /* 0x0000000507097299 */ /* 0x000fe2000800063f */
[C---:B------:R-:W-:Y:S01]  /*a9f0*/  LOP3.LUT P2, RZ, R18.reuse, 0x7f, RZ, 0xc0, !PT ;  /* 0x0000007f12ff7812 */ /* 0x040fe2000784c0ff */
[----:B------:R-:W-:Y:S01]  /*aa00*/  UMOV UR8, 0x1 ;  /* 0x0000000100087882 */ /* 0x000fe20000000000 */
[----:B------:R-:W-:Y:S01]  /*aa10*/  ULDC UR7, c[0x0][0x10] ;  /* 0x0000040000077ab9 */ /* 0x000fe20000000800 */
[----:B------:R-:W-:Y:S01]  /*aa20*/  LOP3.LUT P0, RZ, R18, 0x1f, RZ, 0xc0, !PT ;  /* 0x0000001f12ff7812 */ /* 0x000fe2000780c0ff */
[----:B------:R-:W-:Y:S01]  /*aa30*/  UIMAD.WIDE.U32 UR6, UR6, UR7, URZ ;  /* 0x00000007060672a5 */ /* 0x000fe2000f8e003f */
[----:B------:R-:W-:Y:S01]  /*aa40*/  BSSY B0, `(.L_x_290) ;  /* 0x00000ce000007945 */ /* 0x000fe20003800000 */
[----:B------:R-:W-:Y:S01]  /*aa50*/  USHF.L.U32 UR5, UR8, UR5, URZ ;  /* 0x0000000508057299 */ /* 0x000fe2000800063f */
[----:B------:R-:W-:Y:S01]  /*aa60*/  IMAD.MOV.U32 R11, RZ, RZ, 0x1 ;  /* 0x00000001ff0b7424 */ /* 0x000fe200078e00ff */
[----:B------:R-:W-:Y:S01]  /*aa70*/  LOP3.LUT R18, R19, 0x2, RZ, 0xfc, !PT ;  /* 0x0000000213127812 */ /* 0x000fe200078efcff */
[----:B------:R-:W-:Y:S01]  /*aa80*/  ULDC UR8, c[0x0][0x14] ;  /* 0x0000050000087ab9 */ /* 0x000fe20000000800 */
[----:B------:R-:W-:Y:S01]  /*aa90*/  PLOP3.LUT P0, PT, P0, P2, PT, 0x8a, 0x0 ;  /* 0x000000000000781c */ /* 0x000fe20000705172 */
[----:B------:R-:W-:-:S02]  /*aaa0*/  UIMAD.WIDE.U32 UR30, UR6, UR8, URZ ;  /* 0x00000008061e72a5 */ /* 0x000fc4000f8e003f */
[----:B------:R-:W-:Y:S01]  /*aab0*/  UIMAD UR7, UR7, UR8, URZ ;  /* 0x00000008070772a4 */ /* 0x000fe2000f8e023f */
[----:B------:R-:W-:Y:S01]  /*aac0*/  ULDC UR4, c[0x0][0x600] ;  /* 0x0001800000047ab9 */ /* 0x000fe20000000800 */
[----:B------:R-:W-:Y:S02]  /*aad0*/  ULOP3.LUT UR6, URZ, UR9, URZ, 0x33, !UPT ;  /* 0x000000093f067292 */ /* 0x000fe4000f8e333f */
[----:B------:R-:W-:Y:S01]  /*aae0*/  UIADD3 UR4, UR4, -0x1, URZ ;  /* 0xffffffff04047890 */ /* 0x000fe2000fffe03f */
[----:B0-----:R-:W-:Y:S01]  /*aaf0*/  VIADD R0, R0, 0x7f ;  /* 0x0000007f00007836 */ /* 0x001fe20000000000 */
[----:B------:R-:W-:Y:S01]  /*ab00*/  UIADD3 UR7, UR31, UR7, URZ ;  /* 0x000000071f077290 */ /* 0x000fe2000fffe03f */
[----:B------:R-:W-:-:S03]  /*ab10*/  ULDC.64 UR38, c[0x0][0x198] ;  /* 0x0000660000267ab9 */ /* 0x000fc60000000a00 */
[----:B------:R-:W-:-:S04]  /*ab20*/  SHF.R.S32.HI R3, RZ, 0x1f, R0 ;  /* 0x0000001fff037819 */ /* 0x000fc80000011400 */
[----:B------:R-:W-:Y:S01]  /*ab30*/  LEA.HI R3, R3, R0, RZ, 0x7 ;  /* 0x0000000003037211 */ /* 0x000fe200078f38ff */
[----:B------:R-:W-:-:S03]  /*ab40*/  IMAD.MOV.U32 R0, RZ, RZ, RZ ;  /* 0x000000ffff007224 */ /* 0x000fc600078e00ff */
[----:B------:R-:W-:Y:S01]  /*ab50*/  SHF.R.S32.HI R13, RZ, 0x7, R3 ;  /* 0x00000007ff0d7819 */ /* 0x000fe20000011403 */
[----:B------:R-:W-:-:S04]  /*ab60*/  IMAD.MOV.U32 R3, RZ, RZ, 0x1 ;  /* 0x00000001ff037424 */ /* 0x000fc800078e00ff */
[----:B------:R-:W-:-:S07]  /*ab70*/  VIADD R10, R13, 0x1 ;  /* 0x000000010d0a7836 */ /* 0x000fce0000000000 */
.L_x_302:
[----:B------:R-:W-:-:S03]  /*ab80*/  UMOV UR8, 0xffffffff ;  /* 0xffffffff00087882 */ /* 0x000fc60000000000 */
[----:B------:R-:W-:Y:S05]  /*ab90*/  BRA.DIV UR8, `(.L_x_291) ;  /* 0x0000000e08887947 */ /* 0x000fea000b800000 */
[----:B------:R-:W-:-:S13]  /*aba0*/  ELECT P6, URZ, PT ;  /* 0x00000000003f782f */ /* 0x000fda00038c0000 */
.L_x_311:
[----:B------:R-:W0:Y:S01]  /*abb0*/  LDC R4, c[0x0][0x28c] ;  /* 0x0000a300ff047b82 */ /* 0x000e220000000800 */
[----:B------:R-:W-:Y:S01]  /*abc0*/  BSSY B1, `(.L_x_292) ;  /* 0x0000043000017945 */ /* 0x000fe20003800000 */
[----:B0-----:R-:W-:-:S13]  /*abd0*/  ISETP.LT.OR P6, PT, R4, 0x1, !P6 ;  /* 0x000000010400780c */ /* 0x001fda00077c1670 */
[----:B------:R-:W-:Y:S05]  /*abe0*/  @P6 BRA `(.L_x_293) ;  /* 0x0000000400006947 */ /* 0x000fea0003800000 */
[----:B------:R-:W-:Y:S02]  /*abf0*/  IMAD.SHL.U32 R14, R7, 0x80, RZ ;  /* 0x00000080070e7824 */ /* 0x000fe400078e00ff */
[----:B------:R-:W-:Y:S02]  /*ac00*/  IMAD.SHL.U32 R15, R9, 0x100, RZ ;  /* 0x00000100090f7824 */ /* 0x000fe400078e00ff */
[----:B------:R-:W-:Y:S02]  /*ac10*/  IMAD.MOV.U32 R20, RZ, RZ, RZ ;  /* 0x000000ffff147224 */ /* 0x000fe400078e00ff */
[----:B------:R-:W-:Y:S02]  /*ac20*/  IMAD.MOV.U32 R4, RZ, RZ, R10 ;  /* 0x000000ffff047224 */ /* 0x000fe400078e000a */
[----:B------:R-:W-:Y:S02]  /*ac30*/  IMAD.MOV.U32 R5, RZ, RZ, R3 ;  /* 0x000000ffff057224 */ /* 0x000fe400078e0003 */
[----:B------:R-:W-:-:S07]  /*ac40*/  IMAD.MOV.U32 R6, RZ, RZ, R0 ;  /* 0x000000ffff067224 */ /* 0x000fce00078e0000 */
.L_x_297:
[----:B------:R-:W0:Y:S01]  /*ac50*/  S2R R12, SR_CgaCtaId ;  /* 0x00000000000c7919 */ /* 0x000e220000008800 */
[----:B------:R-:W-:Y:S01]  /*ac60*/  MOV R7, 0x400 ;  /* 0x0000040000077802 */ /* 0x000fe20000000f00 */
[----:B------:R-:W1:Y:S03]  /*ac70*/  @!P2 LDC R9, c[0x0][0x500] ;  /* 0x00014000ff09ab82 */ /* 0x000e660000000800 */
[----:B0-----:R-:W-:Y:S02]  /*ac80*/  LEA R21, R12, R7, 0x18 ;  /* 0x000000070c157211 */ /* 0x001fe400078ec0ff */
[----:B------:R-:W-:-:S03]  /*ac90*/  SHF.L.U32 R7, R5, 0x1f, RZ ;  /* 0x0000001f05077819 */ /* 0x000fc600000006ff */
[----:B------:R-:W-:-:S04]  /*aca0*/  IMAD R12, R6, 0x8, R21 ;  /* 0x00000008060c7824 */ /* 0x000fc800078e0215 */
[----:B------:R-:W0:Y:S02]  /*acb0*/  SYNCS.PHASECHK.TRANS64.TRYWAIT P1, [R12+URZ+0x10], R7 ;  /* 0x000010070c0075a7 */ /* 0x000e24000802017f */
[----:B01----:R-:W-:Y:S05]  /*acc0*/  @!P1 BRA `(.L_x_294) ;  /* 0x0000000c005c9947 */ /* 0x003fea0003800000 */
.L_x_312:
[----:B0-----:R-:W-:Y:S01]  /*acd0*/  PRMT R7, R18, 0x9910, RZ ;  /* 0x0000991012077816 */ /* 0x001fe200000000ff */
[----:B------:R0:W-:Y:S03]  /*ace0*/  @!P2 SYNCS.ARRIVE.TRANS64 RZ, [R12+URZ], R9 ;  /* 0x000000090cffa9a7 */ /* 0x0001e6000800003f */
[----:B------:R-:W-:-:S13]  /*acf0*/  ISETP.NE.AND P1, PT, R7, 0x2, PT ;  /* 0x000000020700780c */ /* 0x000fda0003f25270 */
[----:B0-----:R-:W-:Y:S05]  /*ad00*/  @P1 BRA `(.L_x_295) ;  /* 0x0000000000041947 */ /* 0x001fea0003800000 */
[----:B------:R-:W-:Y:S01]  /*ad10*/  BPT.TRAP 0x1 ;  /* 0x000000040000795c */ /* 0x000fe20000300000 */
.L_x_295:
[----:B------:R-:W-:Y:S05]  /*ad20*/  @P0 BRA `(.L_x_296) ;  /* 0x0000000000040947 */ /* 0x000fea0003800000 */
[----:B------:R-:W-:Y:S01]  /*ad30*/  BPT.TRAP 0x1 ;  /* 0x000000040000795c */ /* 0x000fe20000300000 */
.L_x_296:
[--C-:B------:R-:W-:Y:S01]  /*ad40*/  IMAD R7, R6, 0x8000, R21.reuse ;  /* 0x0000800006077824 */ /* 0x100fe200078e0215 */
[----:B------:R-:W-:Y:S01]  /*ad50*/  R2UR UR34, R20 ;  /* 0x00000000142272ca */ /* 0x000fe200000e0000 */
[----:B------:R-:W-:Y:S01]  /*ad60*/  IMAD R21, R6, 0x10000, R21 ;  /* 0x0001000006157824 */ /* 0x000fe200078e0215 */
[----:B------:R-:W-:Y:S01]  /*ad70*/  R2UR UR33, R12 ;  /* 0x000000000c2172ca */ /* 0x000fe200000e0000 */
[----:B------:R-:W-:Y:S01]  /*ad80*/  VIADD R4, R4, 0xffffffff ;  /* 0xffffffff04047836 */ /* 0x000fe20000000000 */
[----:B------:R-:W-:Y:S01]  /*ad90*/  R2UR UR24, R7 ;  /* 0x00000000071872ca */ /* 0x000fe200000e0000 */
[----:B------:R-:W-:Y:S01]  /*ada0*/  UIADD3 UR14, UP0, UR38, 0xf0, URZ ;  /* 0x000000f0260e7890 */ /* 0x000fe2000ff1e03f */
[----:B------:R-:W-:Y:S01]  /*adb0*/  R2UR UR8, R21 ;  /* 0x00000000150872ca */ /* 0x000fe200000e0000 */
[----:B------:R-:W-:Y:S01]  /*adc0*/  UIADD3 UR40, UP1, UR38, 0x1f0, URZ ;  /* 0x000001f026287890 */ /* 0x000fe2000ff3e03f */
[----:B------:R-:W-:Y:S01]  /*add0*/  R2UR UR36, R8 ;  /* 0x00000000082472ca */ /* 0x000fe200000e0000 */
[----:B------:R-:W-:Y:S01]  /*ade0*/  UIADD3.X UR15, URZ, UR39, URZ, UP0, !UPT ;  /* 0x000000273f0f7290 */ /* 0x000fe200087fe43f */
[----:B------:R-:W-:Y:S01]  /*adf0*/  R2UR UR35, R14 ;  /* 0x000000000e2372ca */ /* 0x000fe200000e0000 */
[----:B------:R-:W-:Y:S01]  /*ae00*/  UIADD3.X UR41, URZ, UR39, URZ, UP1, !UPT ;  /* 0x000000273f297290 */ /* 0x000fe20008ffe43f */
[----:B------:R-:W-:Y:S01]  /*ae10*/  R2UR UR19, R15 ;  /* 0x000000000f1372ca */ /* 0x000fe200000e0000 */
[----:B------:R-:W-:Y:S01]  /*ae20*/  UIADD3 UR26, UR34, 0x40, URZ ;  /* 0x00000040221a7890 */ /* 0x000fe2000fffe03f */
[----:B------:R-:W-:Y:S01]  /*ae30*/  ISETP.GT.AND P3, PT, R4, 0x1, PT ;  /* 0x000000010400780c */ /* 0x000fe20003f64270 */
[----:B------:R-:W-:Y:S01]  /*ae40*/  VIADD R6, R6, 0x1 ;  /* 0x0000000106067836 */ /* 0x000fe20000000000 */
[----:B------:R-:W-:Y:S01]  /*ae50*/  UMOV UR22, 0x0 ;  /* 0x0000000000167882 */ /* 0x000fe20000000000 */
[----:B------:R-:W-:Y:S01]  /*ae60*/  UIADD3 UR32, UR24, 0x100, URZ ;  /* 0x0000010018207890 */ /* 0x000fe2000fffe03f */
[----:B------:R-:W-:Y:S01]  /*ae70*/  VIADD R20, R20, 0x80 ;  /* 0x0000008014147836 */ /* 0x000fe20000000000 */
[----:B------:R-:W-:Y:S01]  /*ae80*/  UIADD3 UR24, UR24, 0x4100, URZ ;  /* 0x0000410018187890 */ /* 0x000fe2000fffe03f */
[----:B------:R-:W-:Y:S01]  /*ae90*/  ISETP.NE.AND P1, PT, R6, 0x2, PT ;  /* 0x000000020600780c */ /* 0x000fe20003f25270 */
[----:B------:R-:W-:-:S02]  /*aea0*/  UIADD3 UR16, UR8, 0x10100, URZ ;  /* 0x0001010008107890 */ /* 0x000fc4000fffe03f */
[----:B------:R-:W-:Y:S01]  /*aeb0*/  UIADD3 UR8, UR8, 0x18100, URZ ;  /* 0x0001810008087890 */ /* 0x000fe2000fffe03f */
[----:B------:R-:W-:Y:S01]  /*aec0*/  SEL R12, RZ, 0x1, P1 ;  /* 0x00000001ff0c7807 */ /* 0x000fe20000800000 */
[----:B------:R-:W-:Y:S01]  /*aed0*/  UMOV UR23, 0x10000000 ;  /* 0x1000000000177882 */ /* 0x000fe20000000000 */
[----:B------:R-:W-:Y:S01]  /*aee0*/  UMOV UR25, UR33 ;  /* 0x0000002100197c82 */ /* 0x000fe20008000000 */
[----:B------:R-:W-:Y:S01]  /*aef0*/  UMOV UR28, UR36 ;  /* 0x00000024001c7c82 */ /* 0x000fe20008000000 */
[----:B------:R-:W-:Y:S01]  /*af00*/  UMOV UR27, UR35 ;  /* 0x00000023001b7c82 */ /* 0x000fe20008000000 */
[----:B------:R-:W-:Y:S01]  /*af10*/  UMOV UR17, UR33 ;  /* 0x0000002100117c82 */ /* 0x000fe20008000000 */
[----:B------:R-:W-:Y:S01]  /*af20*/  UMOV UR18, UR34 ;  /* 0x0000002200127c82 */ /* 0x000fe20008000000 */
[----:B------:R-:W-:Y:S01]  /*af30*/  UMOV UR20, UR36 ;  /* 0x0000002400147c82 */ /* 0x000fe20008000000 */
[----:B------:R0:W-:Y:S01]  /*af40*/  UTMALDG.3D [UR32], [UR14], desc[UR22] ;  /* 0x000016200e0075b4 */ /* 0x0001e20008011000 */
[----:B------:R-:W-:Y:S01]  /*af50*/  UMOV UR9, UR33 ;  /* 0x0000002100097c82 */ /* 0x000fe20008000000 */
[----:B------:R-:W-:Y:S01]  /*af60*/  UMOV UR11, UR19 ;  /* 0x00000013000b7c82 */ /* 0x000fe20008000000 */
[----:B------:R-:W-:Y:S01]  /*af70*/  UMOV UR12, UR36 ;  /* 0x00000024000c7c82 */ /* 0x000fe20008000000 */
[----:B------:R-:W-:Y:S01]  /*af80*/  UMOV UR10, UR26 ;  /* 0x0000001a000a7c82 */ /* 0x000fe20008000000 */
[----:B------:R-:W-:-:S02]  /*af90*/  LOP3.LUT R5, R5, R12, RZ, 0x3c, !PT ;  /* 0x0000000c05057212 */ /* 0x000fc400078e3cff */
[----:B------:R-:W-:Y:S01]  /*afa0*/  SEL R6, R6, RZ, P1 ;  /* 0x000000ff06067207 */ /* 0x000fe20000800000 */
[----:B------:R0:W-:Y:S01]  /*afb0*/  UTMALDG.3D [UR24], [UR14], desc[UR22] ;  /* 0x000016180e0075b4 */ /* 0x0001e20008011000 */
[----:B------:R0:W-:Y:S01]  /*afc0*/  UTMALDG.3D [UR16], [UR40], desc[UR22] ;  /* 0x00001610280075b4 */ /* 0x0001e20008011000 */
[----:B------:R0:W-:Y:S02]  /*afd0*/  UTMALDG.3D [UR8], [UR40], desc[UR22] ;  /* 0x00001608280075b4 */ /* 0x0001e40008011000 */
[----:B0-----:R-:W-:Y:S05]  /*afe0*/  @P3 BRA `(.L_x_297) ;  /* 0xfffffffc00183947 */ /* 0x001fea000383ffff */
.L_x_293:
[----:B------:R-:W-:Y:S05]  /*aff0*/  BSYNC B1 ;  /* 0x0000000000017941 */ /* 0x000fea0003800000 */
.L_x_292:
[----:B------:R-:W-:Y:S01]  /*b000*/  LOP3.LUT P3, RZ, R11, 0xff, RZ, 0xc0, !PT ;  /* 0x000000ff0bff7812 */ /* 0x000fe2000786c0ff */
[----:B------:R-:W-:Y:S01]  /*b010*/  IMAD.IADD R0, R13, 0x1, R0 ;  /* 0x000000010d007824 */ /* 0x000fe200078e0200 */
[----:B------:R-:W-:Y:S01]  /*b020*/  IADD3 R16, P4, R16, UR30, RZ ;  /* 0x0000001e10107c10 */ /* 0x000fe2000ff9e0ff */
[----:B------:R-:W-:Y:S01]  /*b030*/  ULDC.64 UR8, c[0x0][0x650] ;  /* 0x0001940000087ab9 */ /* 0x000fe20000000a00 */
[----:B------:R-:W-:Y:S01]  /*b040*/  BSSY B1, `(.L_x_298) ;  /* 0x000006b000017945 */ /* 0x000fe20003800000 */
[----:B------:R-:W-:Y:S01]  /*b050*/  IMAD.MOV.U32 R7, RZ, RZ, -0x1 ;  /* 0xffffffffff077424 */ /* 0x000fe200078e00ff */
[----:B------:R-:W-:Y:S01]  /*b060*/  SHF.R.U32.HI R4, RZ, 0x1, R0 ;  /* 0x00000001ff047819 */ /* 0x000fe20000011600 */
[----:B------:R-:W-:Y:S01]  /*b070*/  IMAD.MOV.U32 R9, RZ, RZ, -0x1 ;  /* 0xffffffffff097424 */ /* 0x000fe200078e00ff */
[----:B------:R-:W-:Y:S01]  /*b080*/  ISETP.GT.U32.AND P1, PT, R0, 0x1, PT ;  /* 0x000000010000780c */ /* 0x000fe20003f24070 */
[----:B------:R-:W-:Y:S01]  /*b090*/  IMAD.MOV.U32 R8, RZ, RZ, -0x1 ;  /* 0xffffffffff087424 */ /* 0x000fe200078e00ff */
[----:B------:R-:W-:-:S02]  /*b0a0*/  LOP3.LUT R4, R4, 0x1, RZ, 0xc0, !PT ;  /* 0x0000000104047812 */ /* 0x000fc400078ec0ff */
[----:B------:R-:W-:Y:S01]  /*b0b0*/  ISETP.LT.U32.AND P1, PT, R13, 0x2, P1 ;  /* 0x000000020d00780c */ /* 0x000fe20000f21070 */
[----:B------:R-:W0:Y:S01]  /*b0c0*/  @P3 S2R R6, SR_CgaCtaId ;  /* 0x0000000000063919 */ /* 0x000e220000008800 */
[----:B------:R-:W-:Y:S02]  /*b0d0*/  @P3 MOV R5, 0x400 ;  /* 0x0000040000053802 */ /* 0x000fe40000000f00 */
[----:B------:R-:W-:Y:S02]  /*b0e0*/  IADD3.X R17, R17, UR7, RZ, P4, !PT ;  /* 0x0000000711117c10 */ /* 0x000fe4000a7fe4ff */
[----:B------:R-:W-:Y:S02]  /*b0f0*/  ISETP.GE.U32.AND P4, PT, R16, UR8, PT ;  /* 0x0000000810007c0c */ /* 0x000fe4000bf86070 */
[----:B------:R-:W-:Y:S02]  /*b100*/  LOP3.LUT R0, R0, 0x1, RZ, 0xc0, !PT ;  /* 0x0000000100007812 */ /* 0x000fe400078ec0ff */
[----:B------:R-:W-:-:S02]  /*b110*/  PRMT R11, RZ, 0x7610, R11 ;  /* 0x00007610ff0b7816 */ /* 0x000fc4000000000b */
[----:B0-----:R-:W-:-:S04]  /*b120*/  @P3 LEA R5, R6, R5, 0x18 ;  /* 0x0000000506053211 */ /* 0x001fc800078ec0ff */
[----:B------:R0:W-:Y:S01]  /*b130*/  @P3 SYNCS.ARRIVE.TRANS64.A1T0 RZ, [R5+URZ+0x38], RZ ;  /* 0x000038ff05ff39a7 */ /* 0x0001e2000810003f */
[----:B------:R-:W-:Y:S02]  /*b140*/  ISETP.NE.U32.AND P3, PT, R4, 0x1, PT ;  /* 0x000000010400780c */ /* 0x000fe40003f65070 */
[----:B------:R-:W-:Y:S02]  /*b150*/  SEL R4, RZ, 0x1, !P1 ;  /* 0x00000001ff047807 */ /* 0x000fe40004800000 */
[----:B------:R-:W-:Y:S02]  /*b160*/  ISETP.GE.U32.AND.EX P1, PT, R17, UR9, PT, P4 ;  /* 0x0000000911007c0c */ /* 0x000fe4000bf26140 */
[----:B------:R-:W-:-:S04]  /*b170*/  ISETP.GT.U32.AND P3, PT, R13, 0x1, !P3 ;  /* 0x000000010d00780c */ /* 0x000fc80005f64070 */
[----:B0-----:R-:W-:-:S04]  /*b180*/  SEL R5, RZ, 0x1, !P3 ;  /* 0x00000001ff057807 */ /* 0x001fc80005800000 */
[--C-:B------:R-:W-:Y:S02]  /*b190*/  LOP3.LUT R3, R5, R3, R4.reuse, 0x96, !PT ;  /* 0x0000000305037212 */ /* 0x100fe400078e9604 */
[----:B------:R-:W-:Y:S01]  /*b1a0*/  PRMT R4, RZ, 0x7610, R4 ;  /* 0x00007610ff047816 */ /* 0x000fe20000000004 */
[----:B------:R-:W-:Y:S06]  /*b1b0*/  @P1 BRA `(.L_x_299) ;  /* 0x00000004004c1947 */ /* 0x000fec0003800000 */
[----:B------:R-:W-:Y:S01]  /*b1c0*/  ULDC.64 UR8, c[0x0][0x628] ;  /* 0x00018a0000087ab9 */ /* 0x000fe20000000a00 */
[----:B------:R-:W0:Y:S01]  /*b1d0*/  S2R R14, SR_CTAID.X ;  /* 0x00000000000e7919 */ /* 0x000e220000002500 */
[----:B------:R-:W-:Y:S01]  /*b1e0*/  ISETP.NE.U32.AND P1, PT, RZ, UR8, PT ;  /* 0x00000008ff007c0c */ /* 0x000fe2000bf25070 */
[----:B------:R-:W-:Y:S01]  /*b1f0*/  ULDC UR11, c[0x0][0x630] ;  /* 0x00018c00000b7ab9 */ /* 0x000fe20000000800 */
[----:B------:R-:W-:Y:S01]  /*b200*/  IMAD.MOV.U32 R4, RZ, RZ, R16 ;  /* 0x000000ffff047224 */ /* 0x000fe200078e0010 */
[----:B------:R-:W1:Y:S01]  /*b210*/  S2R R12, SR_CTAID.Y ;  /* 0x00000000000c7919 */ /* 0x000e620000002600 */
[----:B------:R-:W-:Y:S01]  /*b220*/  ISETP.NE.AND.EX P1, PT, RZ, UR9, PT, P1 ;  /* 0x00000009ff007c0c */ /* 0x000fe2000bf25310 */
[----:B------:R-:W-:-:S12]  /*b230*/  IMAD.MOV.U32 R5, RZ, RZ, R17 ;  /* 0x000000ffff057224 */ /* 0x000fd800078e0011 */
[----:B------:R-:W-:Y:S05]  /*b240*/  @!P1 BRA `(.L_x_300) ;  /* 0x0000000000289947 */ /* 0x000fea0003800000 */
[----:B------:R-:W-:Y:S02]  /*b250*/  ULDC UR10, c[0x0][0x634] ;  /* 0x00018d00000a7ab9 */ /* 0x000fe40000000800 */
[----:B------:R-:W-:-:S05]  /*b260*/  IADD3 R9, P1, R16, UR10, RZ ;  /* 0x0000000a10097c10 */ /* 0x000fca000ff3e0ff */
[----:B------:R-:W-:-:S04]  /*b270*/  IMAD.X R15, RZ, RZ, R17, P1 ;  /* 0x000000ffff0f7224 */ /* 0x000fc800008e0611 */
[----:B------:R-:W-:-:S04]  /*b280*/  IMAD.WIDE.U32 R6, R15, UR8, RZ ;  /* 0x000000080f067c25 */ /* 0x000fc8000f8e00ff */
[----:B------:R-:W-:-:S04]  /*b290*/  IMAD.WIDE.U32 R6, P1, R9, UR9, R6 ;  /* 0x0000000909067c25 */ /* 0x000fc8000f820006 */
[----:B------:R-:W-:-:S04]  /*b2a0*/  IMAD.WIDE.U32 R8, R9, UR8, RZ ;  /* 0x0000000809087c25 */ /* 0x000fc8000f8e00ff */
[----:B------:R-:W-:Y:S01]  /*b2b0*/  IMAD.X R5, RZ, RZ, RZ, P1 ;  /* 0x000000ffff057224 */ /* 0x000fe200008e06ff */
[----:B------:R-:W-:Y:S01]  /*b2c0*/  IADD3 RZ, P1, R9, R6, RZ ;  /* 0x0000000609ff7210 */ /* 0x000fe20007f3e0ff */
[----:B------:R-:W-:-:S04]  /*b2d0*/  IMAD.MOV.U32 R4, RZ, RZ, R7 ;  /* 0x000000ffff047224 */ /* 0x000fc800078e0007 */
[----:B------:R-:W-:-:S08]  /*b2e0*/  IMAD.WIDE.U32.X R4, R15, UR9, R4, P1 ;  /* 0x000000090f047c25 */ /* 0x000fd000088e0404 */
.L_x_300:
[--C-:B------:R-:W-:Y:S01]  /*b2f0*/  SHF.R.U64 R8, R4, UR11, R5.reuse ;  /* 0x0000000b04087c19 */ /* 0x100fe20008001205 */
[----:B------:R-:W-:Y:S01]  /*b300*/  ULDC.64 UR8, c[0x0][0x620] ;  /* 0x0001880000087ab9 */ /* 0x000fe20000000a00 */
[----:B------:R-:W-:Y:S01]  /*b310*/  SHF.R.U32.HI R4, RZ, UR11, R5 ;  /* 0x0000000bff047c19 */ /* 0x000fe20008011605 */
[----:B------:R-:W2:Y:S01]  /*b320*/  LDC R25, c[0x0][0x144] ;  /* 0x00005100ff197b82 */ /* 0x000ea20000000800 */
[----:B------:R-:W-:Y:S01]  /*b330*/  IADD3 R7, P1, RZ, -R8, RZ ;  /* 0x80000008ff077210 */ /* 0x000fe20007f3e0ff */
[----:B------:R-:W-:Y:S01]  /*b340*/  ULDC.64 UR12, c[0x0][0x640] ;  /* 0x00019000000c7ab9 */ /* 0x000fe20000000a00 */
[----:B0-----:R-:W-:Y:S01]  /*b350*/  I2FP.F32.U32 R9, R14 ;  /* 0x0000000e00097245 */ /* 0x001fe20000201000 */
[----:B------:R-:W-:Y:S02]  /*b360*/  ULDC UR10, c[0x0][0x608] ;  /* 0x00018200000a7ab9 */ /* 0x000fe40000000800 */
[----:B------:R-:W-:Y:S01]  /*b370*/  IMAD.X R4, RZ, RZ, ~R4, P1 ;  /* 0x000000ffff047224 */ /* 0x000fe200008e0e04 */
[----:B------:R-:W-:Y:S01]  /*b380*/  ISETP.NE.U32.AND P1, PT, RZ, UR12, PT ;  /* 0x0000000cff007c0c */ /* 0x000fe2000bf25070 */
[----:B------:R-:W0:Y:S02]  /*b390*/  LDC R21, c[0x0][0x148] ;  /* 0x00005200ff157b82 */ /* 0x000e240000000800 */
[----:B------:R-:W-:Y:S01]  /*b3a0*/  IMAD R6, R4, UR8, RZ ;  /* 0x0000000804067c24 */ /* 0x000fe2000f8e02ff */
[----:B------:R-:W-:Y:S01]  /*b3b0*/  ISETP.NE.AND.EX P1, PT, RZ, UR13, PT, P1 ;  /* 0x0000000dff007c0c */ /* 0x000fe2000bf25310 */
[----:B------:R-:W-:Y:S01]  /*b3c0*/  IMAD.WIDE.U32 R4, R7, UR8, R16 ;  /* 0x0000000807047c25 */ /* 0x000fe2000f8e0010 */
[----:B------:R-:W-:-:S03]  /*b3d0*/  ULDC UR8, c[0x0][0x150] ;  /* 0x0000540000087ab9 */ /* 0x000fc60000000800 */
[----:B------:R-:W-:Y:S02]  /*b3e0*/  IMAD R7, R7, UR9, R6 ;  /* 0x0000000907077c24 */ /* 0x000fe4000f8e0206 */
[----:B------:R-:W-:Y:S01]  /*b3f0*/  FMUL R6, R9, UR8 ;  /* 0x0000000809067c20 */ /* 0x000fe20008400000 */
[----:B------:R-:W-:Y:S01]  /*b400*/  ULDC UR8, c[0x0][0x618] ;  /* 0x0001860000087ab9 */ /* 0x000fe20000000800 */
[----:B------:R-:W-:Y:S01]  /*b410*/  ULDC UR9, c[0x0][0x154] ;  /* 0x0000550000097ab9 */ /* 0x000fe20000000800 */
[----:B------:R-:W-:-:S03]  /*b420*/  IMAD.IADD R5, R5, 0x1, R7 ;  /* 0x0000000105057824 */ /* 0x000fc600078e0207 */
[----:B------:R-:W3:Y:S02]  /*b430*/  F2I.U32.TRUNC.NTZ R6, R6 ;  /* 0x0000000600067305 */ /* 0x000ee4000020f000 */
[----:B------:R-:W-:Y:S02]  /*b440*/  SHF.R.U64 R9, R4, UR8, R5 ;  /* 0x0000000804097c19 */ /* 0x000fe40008001205 */
[----:B-1----:R-:W-:-:S05]  /*b450*/  I2FP.F32.U32 R4, R12 ;  /* 0x0000000c00047245 */ /* 0x002fca0000201000 */
[----:B------:R-:W-:Y:S01]  /*b460*/  FMUL R22, R4, UR9 ;  /* 0x0000000904167c20 */ /* 0x000fe20008400000 */
[----:B------:R-:W-:Y:S01]  /*b470*/  SHF.R.U32.HI R4, RZ, UR8, R5 ;  /* 0x00000008ff047c19 */ /* 0x000fe20008011605 */
[----:B------:R-:W-:-:S03]  /*b480*/  ULDC UR8, c[0x0][0x658] ;  /* 0x0001960000087ab9 */ /* 0x000fc60000000800 */
[--C-:B------:R-:W-:Y:S01]  /*b490*/  SHF.R.U64 R20, R9, UR10, R4.reuse ;  /* 0x0000000a09147c19 */ /* 0x100fe20008001204 */
[----:B------:R-:W1:Y:S01]  /*b4a0*/  F2I.U32.TRUNC.NTZ R22, R22 ;  /* 0x0000001600167305 */ /* 0x000e62000020f000 */
[----:B------:R-:W-:Y:S01]  /*b4b0*/  SHF.R.U32.HI R5, RZ, UR10, R4 ;  /* 0x0000000aff057c19 */ /* 0x000fe20008011604 */
[----:B---3--:R-:W-:-:S03]  /*b4c0*/  IMAD.MOV R6, RZ, RZ, -R6 ;  /* 0x000000ffff067224 */ /* 0x008fc600078e0a06 */
[--C-:B------:R-:W-:Y:S01]  /*b4d0*/  SHF.R.U64 R15, R20, UR8, R5.reuse ;  /* 0x00000008140f7c19 */ /* 0x100fe20008001205 */
[----:B--2---:R-:W-:Y:S01]  /*b4e0*/  IMAD R14, R25, R6, R14 ;  /* 0x00000006190e7224 */ /* 0x004fe200078e020e */
[----:B------:R-:W-:-:S03]  /*b4f0*/  SHF.R.U32.HI R23, RZ, UR8, R5 ;  /* 0x00000008ff177c19 */ /* 0x000fc60008011605 */
[----:B------:R-:W-:Y:S02]  /*b500*/  IMAD.MOV.U32 R4, RZ, RZ, R15 ;  /* 0x000000ffff047224 */ /* 0x000fe400078e000f */
[----:B------:R-:W-:Y:S01]  /*b510*/  IMAD.MOV.U32 R5, RZ, RZ, R23 ;  /* 0x000000ffff057224 */ /* 0x000fe200078e0017 */
[----:B-1----:R-:W-:Y:S06]  /*b520*/  @!P1 BRA `(.L_x_301) ;  /* 0x0000000000289947 */ /* 0x002fec0003800000 */
[----:B------:R-:W-:Y:S02]  /*b530*/  ULDC UR8, c[0x0][0x64c] ;  /* 0x0001930000087ab9 */ /* 0x000fe40000000800 */
[----:B------:R-:W-:-:S05]  /*b540*/  IADD3 R5, P1, R15, UR8, RZ ;  /* 0x000000080f057c10 */ /* 0x000fca000ff3e0ff */
[----:B------:R-:W-:-:S04]  /*b550*/  IMAD.X R23, RZ, RZ, R23, P1 ;  /* 0x000000ffff177224 */ /* 0x000fc800008e0617 */
[----:B------:R-:W-:-:S04]  /*b560*/  IMAD.WIDE.U32 R6, R23, UR12, RZ ;  /* 0x0000000c17067c25 */ /* 0x000fc8000f8e00ff */
[----:B------:R-:W-:-:S04]  /*b570*/  IMAD.WIDE.U32 R6, P1, R5, UR13, R6 ;  /* 0x0000000d05067c25 */ /* 0x000fc8000f820006 */
[----:B------:R-:W-:-:S04]  /*b580*/  IMAD.WIDE.U32 R4, R5, UR12, RZ ;  /* 0x0000000c05047c25 */ /* 0x000fc8000f8e00ff */
[----:B------:R-:W-:Y:S01]  /*b590*/  IMAD.MOV.U32 R4, RZ, RZ, R7 ;  /* 0x000000ffff047224 */ /* 0x000fe200078e0007 */
[----:B------:R-:W-:Y:S01]  /*b5a0*/  IADD3 RZ, P3, R5, R6, RZ ;  /* 0x0000000605ff7210 */ /* 0x000fe20007f7e0ff */
[----:B------:R-:W-:-:S04]  /*b5b0*/  IMAD.X R5, RZ, RZ, RZ, P1 ;  /* 0x000000ffff057224 */ /* 0x000fc800008e06ff */
[----:B------:R-:W-:-:S08]  /*b5c0*/  IMAD.WIDE.U32.X R4, R23, UR13, R4, P3 ;  /* 0x0000000d17047c25 */ /* 0x000fd000098e0404 */
.L_x_301:
[----:B------:R-:W-:Y:S01]  /*b5d0*/  ISETP.NE.AND P1, PT, R2, 0x1, PT ;  /* 0x000000010200780c */ /* 0x000fe20003f25270 */
[----:B------:R-:W-:Y:S01]  /*b5e0*/  ULDC UR8, c[0x0][0x648] ;  /* 0x0001920000087ab9 */ /* 0x000fe20000000800 */
[----:B------:R-:W-:Y:S01]  /*b5f0*/  LOP3.LUT R20, R20, UR6, RZ, 0xc0, !PT ;  /* 0x0000000614147c12 */ /* 0x000fe2000f8ec0ff */
[----:B------:R-:W-:Y:S01]  /*b600*/  IMAD.MOV R22, RZ, RZ, -R22 ;  /* 0x000000ffff167224 */ /* 0x000fe200078e0a16 */
[----:B------:R-:W-:Y:S01]  /*b610*/  SHF.R.U64 R5, R4, UR8, R5 ;  /* 0x0000000804057c19 */ /* 0x000fe20008001205 */
[----:B------:R-:W-:Y:S01]  /*b620*/  ULDC UR8, c[0x0][0x638] ;  /* 0x00018e0000087ab9 */ /* 0x000fe20000000800 */
[----:B------:R-:W-:Y:S01]  /*b630*/  LOP3.LUT R6, R9, UR4, RZ, 0xc0, !PT ;  /* 0x0000000409067c12 */ /* 0x000fe2000f8ec0ff */
[----:B------:R-:W-:Y:S02]  /*b640*/  ULDC UR9, c[0x0][0x610] ;  /* 0x0001840000097ab9 */ /* 0x000fe40000000800 */
[----:B------:R-:W-:Y:S02]  /*b650*/  IMAD.MOV R4, RZ, RZ, -R5 ;  /* 0x000000ffff047224 */ /* 0x000fe400078e0a05 */
[----:B------:R-:W-:-:S02]  /*b660*/  IMAD R5, R5, UR5, R20 ;  /* 0x0000000505057c24 */ /* 0x000fc4000f8e0214 */
[----:B0-----:R-:W-:Y:S02]  /*b670*/  @P1 IMAD R14, R21, R22, R12 ;  /* 0x00000016150e1224 */ /* 0x001fe400078e020c */
[----:B------:R-:W-:Y:S01]  /*b680*/  IMAD R15, R4, UR8, R15 ;  /* 0x00000008040f7c24 */ /* 0x000fe2000f8e020f */
[----:B------:R-:W-:Y:S01]  /*b690*/  ULDC UR8, c[0x0][0x600] ;  /* 0x0001800000087ab9 */ /* 0x000fe20000000800 */
[----:B------:R-:W-:Y:S02]  /*b6a0*/  IMAD R14, R5, UR9, R14 ;  /* 0x00000009050e7c24 */ /* 0x000fe4000f8e020e */
[----:B------:R-:W-:Y:S02]  /*b6b0*/  IMAD R15, R15, UR8, R6 ;  /* 0x000000080f0f7c24 */ /* 0x000fe4000f8e0206 */
[----:B------:R-:W-:-:S03]  /*b6c0*/  IMAD.MOV.U32 R4, RZ, RZ, 0x1 ;  /* 0x00000001ff047424 */ /* 0x000fc600078e00ff */
[----:B------:R-:W-:Y:S02]  /*b6d0*/  SEL R9, R15, R14, !P1 ;  /* 0x0000000e0f097207 */ /* 0x000fe40004800000 */
[----:B------:R-:W-:-:S07]  /*b6e0*/  SEL R7, R14, R15, !P1 ;  /* 0x0000000f0e077207 */ /* 0x000fce0004800000 */
.L_x_299:
[----:B------:R-:W-:Y:S05]  /*b6f0*/  BSYNC B1 ;  /* 0x0000000000017941 */ /* 0x000fea0003800000 */
.L_x_298:
[----:B------:R-:W-:-:S13]  /*b700*/  LOP3.LUT P1, RZ, R4, 0xff, RZ, 0xc0, !PT ;  /* 0x000000ff04ff7812 */ /* 0x000fda000782c0ff */
[----:B------:R-:W-:Y:S05]  /*b710*/  @P1 BRA `(.L_x_302) ;  /* 0xfffffff400181947 */ /* 0x000fea000383ffff */
[----:B------:R-:W-:Y:S05]  /*b720*/  BSYNC B0 ;  /* 0x0000000000007941 */ /* 0x000fea0003800000 */
.L_x_290:
[----:B------:R-:W-:-:S03]  /*b730*/  UMOV UR8, 0xffffffff ;  /* 0xffffffff00087882 */ /* 0x000fc60000000000 */
[----:B------:R-:W-:Y:S05]  /*b740*/  BRA.DIV UR8, `(.L_x_303) ;  /* 0x0000000208d07947 */ /* 0x000fea000b800000 */
[----:B------:R-:W-:-:S13]  /*b750*/  ELECT P6, URZ, PT ;  /* 0x00000000003f782f */ /* 0x000fda00038c0000 */
.L_x_315:
[----:B------:R-:W-:Y:S04]  /*b760*/  BSSY B0, `(.L_x_304) ;  /* 0x0000019000007945 */ /* 0x000fe80003800000 */
[----:B------:R-:W-:Y:S05]  /*b770*/  @!P6 BRA `(.L_x_305) ;  /* 0x00000000005ce947 */ /* 0x000fea0003800000 */
[----:B------:R-:W-:-:S04]  /*b780*/  LOP3.LUT R19, R19, 0x2, RZ, 0xfc, !PT ;  /* 0x0000000213137812 */ /* 0x000fc800078efcff */
[----:B------:R-:W-:-:S13]  /*b790*/  ISETP.NE.AND P0, PT, R19, 0x3, PT ;  /* 0x000000031300780c */ /* 0x000fda0003f05270 */
[----:B------:R-:W-:Y:S05]  /*b7a0*/  @!P0 BRA `(.L_x_306) ;  /* 0x0000000000048947 */ /* 0x000fea0003800000 */
[----:B------:R-:W-:Y:S01]  /*b7b0*/  BPT.TRAP 0x1 ;  /* 0x000000040000795c */ /* 0x000fe20000300000 */
.L_x_306:
[----:B------:R-:W0:Y:S01]  /*b7c0*/  S2R R5, SR_CgaCtaId ;  /* 0x0000000000057919 */ /* 0x000e220000008800 */
[----:B------:R-:W-:Y:S02]  /*b7d0*/  MOV R2, 0x400 ;  /* 0x0000040000027802 */ /* 0x000fe40000000f00 */
[----:B------:R-:W-:Y:S02]  /*b7e0*/  SHF.L.U32 R4, R3, 0x1f, RZ ;  /* 0x0000001f03047819 */ /* 0x000fe400000006ff */
[----:B0-----:R-:W-:-:S05]  /*b7f0*/  LEA R5, R5, R2, 0x18 ;  /* 0x0000000205057211 */ /* 0x001fca00078ec0ff */
[----:B------:R-:W-:-:S04]  /*b800*/  VIADD R5, R5, 0x10 ;  /* 0x0000001005057836 */ /* 0x000fc80000000000 */
[C---:B------:R-:W-:Y:S02]  /*b810*/  IMAD R7, R0.reuse, 0x8, R5 ;  /* 0x0000000800077824 */ /* 0x040fe400078e0205 */
[----:B------:R-:W-:Y:S02]  /*b820*/  VIADD R0, R0, 0x1 ;  /* 0x0000000100007836 */ /* 0x000fe40000000000 */
[----:B------:R-:W0:Y:S03]  /*b830*/  SYNCS.PHASECHK.TRANS64.TRYWAIT P0, [R7+URZ], R4 ;  /* 0x00000004070075a7 */ /* 0x000e26000800017f */
[----:B------:R-:W-:-:S04]  /*b840*/  ISETP.NE.AND P1, PT, R0, 0x2, PT ;  /* 0x000000020000780c */ /* 0x000fc80003f25270 */
[----:B------:R-:W-:Y:S02]  /*b850*/  SEL R2, RZ, 0x1, P1 ;  /* 0x00000001ff027807 */ /* 0x000fe40000800000 */
[----:B------:R-:W-:Y:S02]  /*b860*/  SEL R0, R0, RZ, P1 ;  /* 0x000000ff00007207 */ /* 0x000fe40000800000 */
[----:B------:R-:W-:Y:S01]  /*b870*/  LOP3.LUT R2, R3, R2, RZ, 0x3c, !PT ;  /* 0x0000000203027212 */ /* 0x000fe200078e3cff */
[----:B0-----:R-:W-:Y:S06]  /*b880*/  @!P0 BRA `(.L_x_307) ;  /* 0x0000000000a08947 */ /* 0x001fec0003800000 */
.L_x_316:
[----:B------:R-:W-:Y:S01]  /*b890*/  IMAD R5, R0, 0x8, R5 ;  /* 0x0000000800057824 */ /* 0x000fe200078e0205 */
[----:B------:R-:W-:-:S07]  /*b8a0*/  SHF.L.U32 R0, R2, 0x1f, RZ ;  /* 0x0000001f02007819 */ /* 0x000fce00000006ff */
.L_x_308:
[----:B-1----:R1:W2:Y:S02]  /*b8b0*/  SYNCS.PHASECHK.TRANS64.TRYWAIT P0, [R5+URZ], R0 ;  /* 0x00000000050075a7 */ /* 0x0022a4000800017f */
[----:B--2---:R-:W-:Y:S05]  /*b8c0*/  @!P0 NANOSLEEP.SYNCS 0x989680 ;  /* 0x009896800000895d */ /* 0x004fea0003900000 */
[----:B------:R-:W2:Y:S02]  /*b8d0*/  @!P0 SYNCS.PHASECHK.TRANS64 P0, [R5+URZ], R0 ;  /* 0x00000000050085a7 */ /* 0x000ea4000800007f */
[----:B--2---:R-:W-:Y:S05]  /*b8e0*/  @!P0 BRA `(.L_x_308) ;  /* 0xfffffffc00f08947 */ /* 0x004fea000383ffff */
.L_x_305:
[----:B------:R-:W-:Y:S05]  /*b8f0*/  BSYNC B0 ;  /* 0x0000000000007941 */ /* 0x000fea0003800000 */
.L_x_304:
[----:B------:R-:W-:Y:S05]  /*b900*/  EXIT ;  /* 0x000000000000794d */ /* 0x000fea0003800000 */
.L_x_17:
[----:B---3--:R3:W4:Y:S02]  /*b910*/  SYNCS.PHASECHK.TRANS64.TRYWAIT P1, [R3+URZ], R0 ;  /* 0x00000000030075a7 */ /* 0x008724000802017f */
[----:B----4-:R-:W-:Y:S05]  /*b920*/  @!P1 NANOSLEEP.SYNCS 0x989680 ;  /* 0x009896800000995d */ /* 0x010fea0003900000 */
[----:B------:R-:W4:Y:S02]  /*b930*/  @!P1 SYNCS.PHASECHK.TRANS64 P1, [R3+URZ], R0 ;  /* 0x00000000030095a7 */ /* 0x000f24000802007f */
[----:B----4-:R-:W-:Y:S05]  /*b940*/  @!P1 BRA `(.L_x_17) ;  /* 0xfffffffc00f09947 */ /* 0x010fea000383ffff */
[----:B------:R-:W-:Y:S05]  /*b950*/  BRA `(.L_x_16) ;  /* 0xffffff58001c7947 */ /* 0x000fea000383ffff */
.L_x_22:
[----:B-1----:R-:W-:-:S04]  /*b960*/  IMAD.U32 R4, RZ, RZ, UR9 ;  /* 0x00000009ff047e24 */ /* 0x002fc8000f8e00ff */
[----:B------:R1:W2:Y:S03]  /*b970*/  SYNCS.PHASECHK.TRANS64.TRYWAIT P1, [R4+URZ], R3 ;  /* 0x00000003040075a7 */ /* 0x0002a6000802017f */
[----:B--2---:R-:W-:Y:S05]  /*b980*/  @!P1 NANOSLEEP.SYNCS 0x989680 ;  /* 0x009896800000995d */ /* 0x004fea0003900000 */
[----:B------:R-:W2:Y:S02]  /*b990*/  @!P1 SYNCS.PHASECHK.TRANS64 P1, [R4+URZ], R3 ;  /* 0x00000003040095a7 */ /* 0x000ea4000802007f */
[----:B--2---:R-:W-:Y:S05]  /*b9a0*/  @!P1 BRA `(.L_x_22) ;  /* 0xfffffffc00ec9947 */ /* 0x004fea000383ffff */
[----:B------:R-:W-:Y:S05]  /*b9b0*/  BRA `(.L_x_21) ;  /* 0xffffff5c00887947 */ /* 0x000fea000383ffff */
.L_x_291:
[----:B------:R-:W-:Y:S01]  /*b9c0*/  BSSY B1, `(.L_x_309) ;  /* 0x0000006000017945 */ /* 0x000fe20003800000 */
[----:B------:R-:W-:-:S07]  /*b9d0*/  IMAD.MOV.U32 R15, RZ, RZ, -0x1 ;  /* 0xffffffffff0f7424 */ /* 0x000fce00078e00ff */
[----:B------:R-:W-:Y:S05]  /*b9e0*/  WARPSYNC.COLLECTIVE R15, `(.L_x_310) ;  /* 0x000000000f0c7348 */ /* 0x000fea0003c00000 */
[----:B------:R-:W-:Y:S02]  /*b9f0*/  ELECT P6, UR62, PT ;  /* 0x00000000003e782f */ /* 0x000fe400038c0000 */
[----:B------:R-:W-:Y:S01]  /*ba00*/  MOV R14, UR62 ;  /* 0x0000003e000e7c02 */ /* 0x000fe20008000f00 */
[----:B------:R-:W-:Y:S10]  /*ba10*/  ENDCOLLECTIVE ;  /* 0x000000000000791b */ /* 0x000ff40003800000 */
.L_x_310:
[----:B------:R-:W-:Y:S05]  /*ba20*/  BSYNC B1 ;  /* 0x0000000000017941 */ /* 0x000fea0003800000 */
.L_x_309:
[----:B------:R-:W-:Y:S05]  /*ba30*/  BRA `(.L_x_311) ;  /* 0xfffffff0005c7947 */ /* 0x000fea000383ffff */
.L_x_294:
[----:B0-----:R0:W1:Y:S02]  /*ba40*/  SYNCS.PHASECHK.TRANS64.TRYWAIT P1, [R12+URZ+0x10], R7 ;  /* 0x000010070c0075a7 */ /* 0x001064000802017f */
[----:B-1----:R-:W-:Y:S05]  /*ba50*/  @!P1 NANOSLEEP.SYNCS 0x989680 ;  /* 0x009896800000995d */ /* 0x002fea0003900000 */
[----:B------:R-:W1:Y:S02]  /*ba60*/  @!P1 SYNCS.PHASECHK.TRANS64 P1, [R12+URZ+0x10], R7 ;  /* 0x000010070c0095a7 */ /* 0x000e64000802007f */
[----:B-1----:R-:W-:Y:S05]  /*ba70*/  @!P1 BRA `(.L_x_294) ;  /* 0xfffffffc00f09947 */ /* 0x002fea000383ffff */
[----:B------:R-:W-:Y:S05]  /*ba80*/  BRA `(.L_x_312) ;  /* 0xfffffff000907947 */ /* 0x000fea000383ffff */
.L_x_303:
[----:B------:R-:W-:Y:S01]  /*ba90*/  BSSY B0, `(.L_x_313) ;  /* 0x0000006000007945 */ /* 0x000fe20003800000 */
[----:B------:R-:W-:-:S07]  /*baa0*/  IMAD.MOV.U32 R15, RZ, RZ, -0x1 ;  /* 0xffffffffff0f7424 */ /* 0x000fce00078e00ff */
[----:B------:R-:W-:Y:S05]  /*bab0*/  WARPSYNC.COLLECTIVE R15, `(.L_x_314) ;  /* 0x000000000f0c7348 */ /* 0x000fea0003c00000 */
[----:B------:R-:W-:Y:S02]  /*bac0*/  ELECT P6, UR62, PT ;  /* 0x00000000003e782f */ /* 0x000fe400038c0000 */
[----:B------:R-:W-:Y:S01]  /*bad0*/  MOV R14, UR62 ;  /* 0x0000003e000e7c02 */ /* 0x000fe20008000f00 */
[----:B------:R-:W-:Y:S10]  /*bae0*/  ENDCOLLECTIVE ;  /* 0x000000000000791b */ /* 0x000ff40003800000 */
.L_x_314:
[----:B------:R-:W-:Y:S05]  /*baf0*/  BSYNC B0 ;  /* 0x0000000000007941 */ /* 0x000fea0003800000 */
.L_x_313:
[----:B------:R-:W-:Y:S05]  /*bb00*/  BRA `(.L_x_315) ;  /* 0xfffffffc00147947 */ /* 0x000fea000383ffff */
.L_x_307:
[----:B0-----:R0:W1:Y:S02]  /*bb10*/  SYNCS.PHASECHK.TRANS64.TRYWAIT P0, [R7+URZ], R4 ;  /* 0x00000004070075a7 */ /* 0x001064000800017f */
[----:B-1----:R-:W-:Y:S05]  /*bb20*/  @!P0 NANOSLEEP.SYNCS 0x989680 ;  /* 0x009896800000895d */ /* 0x002fea0003900000 */
[----:B------:R-:W1:Y:S02]  /*bb30*/  @!P0 SYNCS.PHASECHK.TRANS64 P0, [R7+URZ], R4 ;  /* 0x00000004070085a7 */ /* 0x000e64000800007f */
[----:B-1----:R-:W-:Y:S05]  /*bb40*/  @!P0 BRA `(.L_x_307) ;  /* 0xfffffffc00f08947 */ /* 0x002fea000383ffff */
[----:B------:R-:W-:Y:S05]  /*bb50*/  BRA `(.L_x_316) ;  /* 0xfffffffc004c7947 */ /* 0x000fea000383ffff */
.L_x_317:
[----:B------:R-:W-:-:S00]  /*bb60*/  BRA `(.L_x_317) ;  /* 0xfffffffc00fc7947 */ /* 0x000fc0000383ffff */
[----:B------:R-:W-:-:S00]  /*bb70*/  NOP ;  /* 0x0000000000007918 */ /* 0x000fc00000000000 */
        /* <DEDUP_REMOVED lines=8> */
.L_x_318:


//--------------------- .nv.global.init           --------------------------
	.section	.nv.global.init,"aw",@progbits
.nv.global.init:
	.type		$str$22,@object
	.size		$str$22,($str$23 - $str$22)
$str$22:
        /*0000*/ 	.byte	0x6b, 0x5f, 0x74, 0x69, 0x6c, 0x65, 0x5f, 0x63, 0x6f, 0x75, 0x6e, 0x74, 0x20, 0x3e, 0x3d, 0x20
        /*0010*/ 	.byte	0x31, 0x00
	.type		$str$23,@object
	.size		$str$23,(__unnamed_1 - $str$23)
$str$23:
        /*0012*/ 	.byte	0x2f, 0x74, 0x6d, 0x70, 0x2f, 0x63, 0x75, 0x74, 0x6c, 0x61, 0x73, 0x73, 0x5f, 0x73, 0x77, 0x65
        /*0022*/ 	.byte	0x65, 0x70, 0x5f, 0x73, 0x72, 0x63, 0x2f, 0x69, 0x6e, 0x63, 0x6c, 0x75, 0x64, 0x65, 0x2f, 0x63
        /*0032*/ 	.byte	0x75, 0x74, 0x6c, 0x61, 0x73, 0x73, 0x2f, 0x67, 0x65, 0x6d, 0x6d, 0x2f, 0x63, 0x6f, 0x6c, 0x6c
        /*0042*/ 	.byte	0x65, 0x63, 0x74, 0x69, 0x76, 0x65, 0x2f, 0x73, 0x6d, 0x39, 0x30, 0x5f, 0x6d, 0x6d, 0x61, 0x5f
        /*0052*/ 	.byte	0x74, 0x6d, 0x61, 0x5f, 0x67, 0x6d, 0x6d, 0x61, 0x5f, 0x73, 0x73, 0x5f, 0x77, 0x61, 0x72, 0x70
        /*0062*/ 	.byte	0x73, 0x70, 0x65, 0x63, 0x69, 0x61, 0x6c, 0x69, 0x7a, 0x65, 0x64, 0x2e, 0x68, 0x70, 0x70, 0x00
	.type		__unnamed_1,@object
	.size		__unnamed_1,(.L_0 - __unnamed_1)
__unnamed_1:
        /*0072*/ 	.byte	0x76, 0x6f, 0x69, 0x64, 0x20, 0x63, 0x75, 0x74, 0x6c, 0x61, 0x73, 0x73, 0x3a, 0x3a, 0x67, 0x65
        /* <DEDUP_REMOVED lines=179> */
        /*0bb2*/ 	.byte	0x65, 0x3a, 0x3a, 0x69, 0x64, 0x65, 0x6e, 0x74, 0x69, 0x74, 0x79, 0x5d, 0x00
.L_0:


//--------------------- .nv.shared._ZN7cutlass13device_kernelINS_4gemm6kernel13GemmUniversalIN4cute5tupleIJiiiiEEENS1_10collective13CollectiveMmaINS1_34MainloopSm90TmaGmmaWarpSpecializedILi2ENS5_IJNS4_1CILi1EEESB_SB_EEENS1_35KernelTmaWarpSpecializedCooperativeEEENS5_IJNSA_ILi128EEENSA_ILi256EEESF_EEENS_6half_tENS5_IJlSB_lEEESI_SJ_NS4_8TiledMMAINS4_8MMA_AtomIJNS4_4SM904GMMA26MMA_64x256x16_F32F16F16_SSILNSN_5MajorE0ELSP_0ELNSN_7ScaleInE1ELSQ_1EEEEEENS4_6LayoutINS5_IJNSA_ILi2EEESB_SB_EEENS5_IJSB_NSA_ILi0EEESW_EEEEENS5_IJNS4_10UnderscoreESZ_SZ_EEEEENS4_13SM90_TMA_LOADENS4_14ComposedLayoutINS4_7SwizzleILi3ELi4ELi3EEENS4_18smem_ptr_flag_bitsILi16EEENST_INS5_IJNSA_ILi8EEENSA_ILi64EEEEEENS5_IJS19_SB_EEEEEEEvNS4_8identityES12_S1D_vS1E_EENS_8epilogue10collective6detail29Sm90TmaWarpSpecializedAdapterINS1H_15DefaultEpilogueISI_SJ_SJ_NS1G_6thread17LinearCombinationISI_Li1EffLNS1L_9ScaleType4KindE0ELNS_15FloatRoundStyleE2ESI_EENS1_15EpilogueDefaultEEEEEvvEEEEvNT_6ParamsE --------------------------
	.section	.nv.shared._ZN7cutlass13device_kernelINS_4gemm6kernel13GemmUniversalIN4cute5tupleIJiiiiEEENS1_10collective13CollectiveMmaINS1_34MainloopSm90TmaGmmaWarpSpecializedILi2ENS5_IJNS4_1CILi1EEESB_SB_EEENS1_35KernelTmaWarpSpecializedCooperativeEEENS5_IJNSA_ILi128EEENSA_ILi256EEESF_EEENS_6half_tENS5_IJlSB_lEEESI_SJ_NS4_8TiledMMAINS4_8MMA_AtomIJNS4_4SM904GMMA26MMA_64x256x16_F32F16F16_SSILNSN_5MajorE0ELSP_0ELNSN_7ScaleInE1ELSQ_1EEEEEENS4_6LayoutINS5_IJNSA_ILi2EEESB_SB_EEENS5_IJSB_NSA_ILi0EEESW_EEEEENS5_IJNS4_10UnderscoreESZ_SZ_EEEEENS4_13SM90_TMA_LOADENS4_14ComposedLayoutINS4_7SwizzleILi3ELi4ELi3EEENS4_18smem_ptr_flag_bitsILi16EEENST_INS5_IJNSA_ILi8EEENSA_ILi64EEEEEENS5_IJS19_SB_EEEEEEEvNS4_8identityES12_S1D_vS1E_EENS_8epilogue10collective6detail29Sm90TmaWarpSpecializedAdapterINS1H_15DefaultEpilogueISI_SJ_SJ_NS1G_6thread17LinearCombinationISI_Li1EffLNS1L_9ScaleType4KindE0ELNS_15FloatRoundStyleE2ESI_EENS1_15EpilogueDefaultEEEEEvvEEEEvNT_6ParamsE,"aw",@nobits
	.sectionflags	@""
	.align	16
	.zero		1024


//--------------------- .nv.shared.reserved.0     --------------------------
	.section	.nv.shared.reserved.0,"aw",@nobits
	.weak		__nv_reservedSMEM_offset_0_alias
	.size		__nv_reservedSMEM_offset_0_alias, 0, 0
	.other		__nv_reservedSMEM_offset_0_alias,@"STO_CUDA_RESERVED_SHARED STV_DEFAULT"
__nv_reservedSMEM_offset_0_alias:
	.zero		0


//--------------------- .nv.global                --------------------------
	.section	.nv.global,"aw",@nobits
.nv.global:
	.type		_ZN39_INTERNAL_11c923b1_4_k_cu_2efe5cb5_27064cute1_E,@object
	.size		_ZN39_INTERNAL_11c923b1_4_k_cu_2efe5cb5_27064cute1_E,(_ZN39_INTERNAL_11c923b1_4_k_cu_2efe5cb5_27064cuda3std3__45__cpo6cbeginE - _ZN39_INTERNAL_11c923b1_4_k_cu_2efe5cb5_27064cute1_E)
_ZN39_INTERNAL_11c923b1_4_k_cu_2efe5cb5_27064cute1_E:
	.zero		1
	.type		_ZN39_INTERNAL_11c923b1_4_k_cu_2efe5cb5_27064cuda3std3__45__cpo6cbeginE,@object
	.size		_ZN39_INTERNAL_11c923b1_4_k_cu_2efe5cb5_27064cuda3std3__45__cpo6cbeginE,(_ZN39_INTERNAL_11c923b1_4_k_cu_2efe5cb5_27064cuda3std3__48in_placeE - _ZN39_INTERNAL_11c923b1_4_k_cu_2efe5cb5_27064cuda3std3__45__cpo6cbeginE)
_ZN39_INTERNAL_11c923b1_4_k_cu_2efe5cb5_27064cuda3std3__45__cpo6cbeginE:
	.zero		1
	.type		_ZN39_INTERNAL_11c923b1_4_k_cu_2efe5cb5_27064cuda3std3__48in_placeE,@object
	.size		_ZN39_INTERNAL_11c923b1_4_k_cu_2efe5cb5_27064cuda3std3__48in_placeE,(_ZN39_INTERNAL_11c923b1_4_k_cu_2efe5cb5_27064cuda3std6ranges3__45__cpo9iter_moveE - _ZN39_INTERNAL_11c923b1_4_k_cu_2efe5cb5_27064cuda3std3__48in_placeE)
_ZN39_INTERNAL_11c923b1_4_k_cu_2efe5cb5_27064cuda3std3__48in_placeE:
	.zero		1
	.type		_ZN39_INTERNAL_11c923b1_4_k_cu_2efe5cb5_27064cuda3std6ranges3__45__cpo9iter_moveE,@object
	.size		_ZN39_INTERNAL_11c923b1_4_k_cu_2efe5cb5_27064cuda3std6ranges3__45__cpo9iter_moveE,(_ZN39_INTERNAL_11c923b1_4_k_cu_2efe5cb5_27064cuda3std3__45__cpo5beginE - _ZN39_INTERNAL_11c923b1_4_k_cu_2efe5cb5_27064cuda3std6ranges3__45__cpo9iter_moveE)
_ZN39_INTERNAL_11c923b1_4_k_cu_2efe5cb5_27064cuda3std6ranges3__45__cpo9iter_moveE:
	.zero		1
	.type		_ZN39_INTERNAL_11c923b1_4_k_cu_2efe5cb5_27064cuda3std3__45__cpo5beginE,@object
	.size		_ZN39_INTERNAL_11c923b1_4_k_cu_2efe5cb5_27064cuda3std3__45__cpo5beginE,(_ZN39_INTERNAL_11c923b1_4_k_cu_2efe5cb5_27064cuda3std3__441_GLOBAL__N__11c923b1_4_k_cu_2efe5cb5_27066ignoreE - _ZN39_INTERNAL_11c923b1_4_k_cu_2efe5cb5_27064cuda3std3__45__cpo5beginE)
_ZN39_INTERNAL_11c923b1_4_k_cu_2efe5cb5_27064cuda3std3__45__cpo5beginE:
	.zero		1
	.type		_ZN39_INTERNAL_11c923b1_4_k_cu_2efe5cb5_27064cuda3std3__441_GLOBAL__N__11c923b1_4_k_cu_2efe5cb5_27066ignoreE,@object
	.size		_ZN39_INTERNAL_11c923b1_4_k_cu_2efe5cb5_27064cuda3std3__441_GLOBAL__N__11c923b1_4_k_cu_2efe5cb5_27066ignoreE,(_ZN39_INTERNAL_11c923b1_4_k_cu_2efe5cb5_27064cute7productE - _ZN39_INTERNAL_11c923b1_4_k_cu_2efe5cb5_27064cuda3std3__441_GLOBAL__N__11c923b1_4_k_cu_2efe5cb5_27066ignoreE)
_ZN39_INTERNAL_11c923b1_4_k_cu_2efe5cb5_27064cuda3std3__441_GLOBAL__N__11c923b1_4_k_cu_2efe5cb5_27066ignoreE:
	.zero		1
	.type		_ZN39_INTERNAL_11c923b1_4_k_cu_2efe5cb5_27064cute7productE,@object
	.size		_ZN39_INTERNAL_11c923b1_4_k_cu_2efe5cb5_27064cute7productE,(_ZN39_INTERNAL_11c923b1_4_k_cu_2efe5cb5_27064cuda3std3__45__cpo3endE - _ZN39_INTERNAL_11c923b1_4_k_cu_2efe5cb5_27064cute7productE)
_ZN39_INTERNAL_11c923b1_4_k_cu_2efe5cb5_27064cute7productE:
	.zero		1
	.type		_ZN39_INTERNAL_11c923b1_4_k_cu_2efe5cb5_27064cuda3std3__45__cpo3endE,@object
	.size		_ZN39_INTERNAL_11c923b1_4_k_cu_2efe5cb5_27064cuda3std3__45__cpo3endE,(_ZN39_INTERNAL_11c923b1_4_k_cu_2efe5cb5_27064cuda3std3__419piecewise_constructE - _ZN39_INTERNAL_11c923b1_4_k_cu_2efe5cb5_27064cuda3std3__45__cpo3endE)
_ZN39_INTERNAL_11c923b1_4_k_cu_2efe5cb5_27064cuda3std3__45__cpo3endE:
	.zero		1
	.type		_ZN39_INTERNAL_11c923b1_4_k_cu_2efe5cb5_27064cuda3std3__419piecewise_constructE,@object
	.size		_ZN39_INTERNAL_11c923b1_4_k_cu_2efe5cb5_27064cuda3std3__419piecewise_constructE,(_ZN39_INTERNAL_11c923b1_4_k_cu_2efe5cb5_27064cuda3std3__45__cpo4cendE - _ZN39_INTERNAL_11c923b1_4_k_cu_2efe5cb5_27064cuda3std3__419piecewise_constructE)
_ZN39_INTERNAL_11c923b1_4_k_cu_2efe5cb5_27064cuda3std3__419piecewise_constructE:
	.zero		1
	.type		_ZN39_INTERNAL_11c923b1_4_k_cu_2efe5cb5_27064cuda3std3__45__cpo4cendE,@object
	.size		_ZN39_INTERNAL_11c923b1_4_k_cu_2efe5cb5_27064cuda3std3__45__cpo4cendE,(_ZN39_INTERNAL_11c923b1_4_k_cu_2efe5cb5_27064cuda3std6ranges3__45__cpo4swapE - _ZN39_INTERNAL_11c923b1_4_k_cu_2efe5cb5_27064cuda3std3__45__cpo4cendE)
_ZN39_INTERNAL_11c923b1_4_k_cu_2efe5cb5_27064cuda3std3__45__cpo4cendE:
	.zero		1
	.type		_ZN39_INTERNAL_11c923b1_4_k_cu_2efe5cb5_27064cuda3std6ranges3__45__cpo4swapE,@object
	.size		_ZN39_INTERNAL_11c923b1_4_k_cu_2efe5cb5_27064cuda3std6ranges3__45__cpo4swapE,(.L_8 - _ZN39_INTERNAL_11c923b1_4_k_cu_2efe5cb5_27064cuda3std6ranges3__45__cpo4swapE)
_ZN39_INTERNAL_11c923b1_4_k_cu_2efe5cb5_27064cuda3std6ranges3__45__cpo4swapE:
	.zero		1
.L_8:


//--------------------- .nv.constant0._ZN7cutlass13device_kernelINS_4gemm6kernel13GemmUniversalIN4cute5tupleIJiiiiEEENS1_10collective13CollectiveMmaINS1_34MainloopSm90TmaGmmaWarpSpecializedILi2ENS5_IJNS4_1CILi1EEESB_SB_EEENS1_35KernelTmaWarpSpecializedCooperativeEEENS5_IJNSA_ILi128EEENSA_ILi256EEESF_EEENS_6half_tENS5_IJlSB_lEEESI_SJ_NS4_8TiledMMAINS4_8MMA_AtomIJNS4_4SM904GMMA26MMA_64x256x16_F32F16F16_SSILNSN_5MajorE0ELSP_0ELNSN_7ScaleInE1ELSQ_1EEEEEENS4_6LayoutINS5_IJNSA_ILi2EEESB_SB_EEENS5_IJSB_NSA_ILi0EEESW_EEEEENS5_IJNS4_10UnderscoreESZ_SZ_EEEEENS4_13SM90_TMA_LOADENS4_14ComposedLayoutINS4_7SwizzleILi3ELi4ELi3EEENS4_18smem_ptr_flag_bitsILi16EEENST_INS5_IJNSA_ILi8EEENSA_ILi64EEEEEENS5_IJS19_SB_EEEEEEEvNS4_8identityES12_S1D_vS1E_EENS_8epilogue10collective6detail29Sm90TmaWarpSpecializedAdapterINS1H_15DefaultEpilogueISI_SJ_SJ_NS1G_6thread17LinearCombinationISI_Li1EffLNS1L_9ScaleType4KindE0ELNS_15FloatRoundStyleE2ESI_EENS1_15EpilogueDefaultEEEEEvvEEEEvNT_6ParamsE --------------------------
	.section	.nv.constant0._ZN7cutlass13device_kernelINS_4gemm6kernel13GemmUniversalIN4cute5tupleIJiiiiEEENS1_10collective13CollectiveMmaINS1_34MainloopSm90TmaGmmaWarpSpecializedILi2ENS5_IJNS4_1CILi1EEESB_SB_EEENS1_35KernelTmaWarpSpecializedCooperativeEEENS5_IJNSA_ILi128EEENSA_ILi256EEESF_EEENS_6half_tENS5_IJlSB_lEEESI_SJ_NS4_8TiledMMAINS4_8MMA_AtomIJNS4_4SM904GMMA26MMA_64x256x16_F32F16F16_SSILNSN_5MajorE0ELSP_0ELNSN_7ScaleInE1ELSQ_1EEEEEENS4_6LayoutINS5_IJNSA_ILi2EEESB_SB_EEENS5_IJSB_NSA_ILi0EEESW_EEEEENS5_IJNS4_10UnderscoreESZ_SZ_EEEEENS4_13SM90_TMA_LOADENS4_14ComposedLayoutINS4_7SwizzleILi3ELi4ELi3EEENS4_18smem_ptr_flag_bitsILi16EEENST_INS5_IJNSA_ILi8EEENSA_ILi64EEEEEENS5_IJS19_SB_EEEEEEEvNS4_8identityES12_S1D_vS1E_EENS_8epilogue10collective6detail29Sm90TmaWarpSpecializedAdapterINS1H_15DefaultEpilogueISI_SJ_SJ_NS1G_6thread17LinearCombinationISI_Li1EffLNS1L_9ScaleType4KindE0ELNS_15FloatRoundStyleE2ESI_EENS1_15EpilogueDefaultEEEEEvvEEEEvNT_6ParamsE,"a",@progbits
	.sectionflags	@""
	.align	4
.nv.constant0._ZN7cutlass13device_kernelINS_4gemm6kernel13GemmUniversalIN4cute5tupleIJiiiiEEENS1_10collective13CollectiveMmaINS1_34MainloopSm90TmaGmmaWarpSpecializedILi2ENS5_IJNS4_1CILi1EEESB_SB_EEENS1_35KernelTmaWarpSpecializedCooperativeEEENS5_IJNSA_ILi128EEENSA_ILi256EEESF_EEENS_6half_tENS5_IJlSB_lEEESI_SJ_NS4_8TiledMMAINS4_8MMA_AtomIJNS4_4SM904GMMA26MMA_64x256x16_F32F16F16_SSILNSN_5MajorE0ELSP_0ELNSN_7ScaleInE1ELSQ_1EEEEEENS4_6LayoutINS5_IJNSA_ILi2EEESB_SB_EEENS5_IJSB_NSA_ILi0EEESW_EEEEENS5_IJNS4_10UnderscoreESZ_SZ_EEEEENS4_13SM90_TMA_LOADENS4_14ComposedLayoutINS4_7SwizzleILi3ELi4ELi3EEENS4_18smem_ptr_flag_bitsILi16EEENST_INS5_IJNSA_ILi8EEENSA_ILi64EEEEEENS5_IJS19_SB_EEEEEEEvNS4_8identityES12_S1D_vS1E_EENS_8epilogue10collective6detail29Sm90TmaWarpSpecializedAdapterINS1H_15DefaultEpilogueISI_SJ_SJ_NS1G_6thread17LinearCombinationISI_Li1EffLNS1L_9ScaleType4KindE0ELNS_15FloatRoundStyleE2ESI_EENS1_15EpilogueDefaultEEEEEvvEEEEvNT_6ParamsE:
	.zero		1664


//--------------------- SYMBOLS --------------------------

	.type		.nv.reservedSmem.offset0,@object
	.size		.nv.reservedSmem.offset0,0x4
	.type		__assertfail,@function
